// auto-generated by cutlass_sweep.gemm — config: {"arch": "sm_90", "cluster_m": 2, "cluster_n": 1, "dtype": "e5m2", "stages": 0, "tile_k": 64, "tile_m": 128, "tile_n": 256}
#include "cutlass/cutlass.h"
#include "cutlass/gemm/collective/collective_builder.hpp"
#include "cutlass/gemm/device/gemm_universal_adapter.h"
#include "cutlass/gemm/kernel/gemm_universal.hpp"
#include "cutlass/epilogue/collective/collective_builder.hpp"

using ElemA = cutlass::float_e5m2_t;
using ElemB = cutlass::float_e5m2_t;
using ElemCD = cutlass::float_e5m2_t;
using Acc  = float;
using TileShape    = cute::Shape<cute::_128, cute::_256, cute::_64>;
using ClusterShape = cute::Shape<cute::_2, cute::_1, cute::_1>;

using CollectiveEpilogue = typename cutlass::epilogue::collective::CollectiveBuilder<
    cutlass::arch::Sm90, cutlass::arch::OpClassTensorOp,
    TileShape, ClusterShape,
    cutlass::epilogue::collective::EpilogueTileAuto,
    Acc, Acc,
    ElemCD, cutlass::layout::RowMajor, 128 / cutlass::sizeof_bits<ElemCD>::value,
    ElemCD, cutlass::layout::RowMajor, 128 / cutlass::sizeof_bits<ElemCD>::value,
    cutlass::epilogue::collective::EpilogueScheduleAuto
  >::CollectiveOp;

using CollectiveMainloop = typename cutlass::gemm::collective::CollectiveBuilder<
    cutlass::arch::Sm90, cutlass::arch::OpClassTensorOp,
    ElemA, cutlass::layout::RowMajor, 128 / cutlass::sizeof_bits<ElemA>::value,
    ElemB, cutlass::layout::ColumnMajor, 128 / cutlass::sizeof_bits<ElemB>::value,
    Acc,
    TileShape, ClusterShape,
    cutlass::gemm::collective::StageCountAutoCarveout<static_cast<int>(sizeof(typename CollectiveEpilogue::SharedStorage))>,
    cutlass::gemm::collective::KernelScheduleAuto
  >::CollectiveOp;

using GemmKernel = cutlass::gemm::kernel::GemmUniversal<
    cute::Shape<int,int,int,int>,
    CollectiveMainloop,
    CollectiveEpilogue
>;
using Gemm = cutlass::gemm::device::GemmUniversalAdapter<GemmKernel>;

// Force the device kernel symbol into the cubin without needing a host main.
auto* _anchor = &cutlass::device_kernel<GemmKernel>;


// ===== COMPILED SASS (sm_90a) =====

	.target	sm_90a

	.elftype	@"ET_EXEC"


//--------------------- .note.nv.tkinfo           --------------------------
	.section	.note.nv.tkinfo,"",@"SHT_NOTE"
	.sectionflags	@"SHF_NOTE_NV_TKINFO"
	.tkinfo
        /*0018*/ 	.word	0x00000002
        /*0030*/ 	.string	""
        /*0030*/ 	.string	"ptxas"
        /*0030*/ 	.string	"Cuda compilation tools, release 13.0, V13.0.88"
        /*0030*/ 	.string	"Build cuda_13.0.r13.0/compiler.36424714_0"
        /*0030*/ 	.string	"-arch sm_90a -m 64 "



//--------------------- .note.nv.cuinfo           --------------------------
	.section	.note.nv.cuinfo,"",@"SHT_NOTE"
	.sectionflags	@"SHF_NOTE_NV_CUINFO"
        /*0018*/ 	.short	0x0002
        /*001a*/ 	.short	0x005a
        /*001c*/ 	.short	0x0082
	.zero		2


//--------------------- .nv.info                  --------------------------
	.section	.nv.info,"",@"SHT_CUDA_INFO"
	.align	4


	//----- nvinfo : EIATTR_REGCOUNT
	.align		4
        /*0000*/ 	.byte	0x04, 0x2f
        /*0002*/ 	.short	(.L_12 - .L_11)
	.align		4
.L_11:
        /*0004*/ 	.word	index@(_ZN7cutlass13device_kernelINS_4gemm6kernel13GemmUniversalIN4cute5tupleIJiiiiEEENS1_10collective13CollectiveMmaINS1_37MainloopSm90TmaGmmaWarpSpecializedFP8ILi9ENS5_IJNS4_1CILi2EEENSA_ILi1EEESC_EEENS1_35KernelTmaWarpSpecializedCooperativeEEENS5_IJNSA_ILi128EEENSA_ILi256EEENSA_ILi64EEEEEENS_12float_e5m2_tENS5_IJlSC_lEEESK_SL_NS4_8TiledMMAINS4_8MMA_AtomIJNS4_4SM904GMMA31MMA_64x256x32_F32E5M2E5M2_SS_TNILNSP_7ScaleInE1ELSR_1EEEEEENS4_6LayoutISD_NS5_IJSC_NSA_ILi0EEESV_EEEEENS5_IJNS4_10UnderscoreESY_SY_EEEEENS4_13SM90_TMA_LOADENS4_14ComposedLayoutINS4_7SwizzleILi2ELi4ELi3EEENS4_18smem_ptr_flag_bitsILi8EEENSU_INS5_IJNSA_ILi8EEESI_EEENS5_IJSI_SC_EEEEEEEvNS4_8identityENS4_23SM90_TMA_LOAD_MULTICASTES1B_vS1C_EENS_8epilogue10collective6detail29Sm90TmaWarpSpecializedAdapterINS1G_15DefaultEpilogueISK_SL_SL_NS1F_6thread17LinearCombinationISK_Li1EffLNS1K_9ScaleType4KindE0ELNS_15FloatRoundStyleE2ESK_EENS1_15EpilogueDefaultEEEEEvvEEEEvNT_6ParamsE)
        /*0008*/ 	.word	0x000000a8


	//----- nvinfo : EIATTR_FRAME_SIZE
	.align		4
.L_12:
        /*000c*/ 	.byte	0x04, 0x11
        /*000e*/ 	.short	(.L_14 - .L_13)
	.align		4
.L_13:
        /*0010*/ 	.word	index@(_ZN7cutlass13device_kernelINS_4gemm6kernel13GemmUniversalIN4cute5tupleIJiiiiEEENS1_10collective13CollectiveMmaINS1_37MainloopSm90TmaGmmaWarpSpecializedFP8ILi9ENS5_IJNS4_1CILi2EEENSA_ILi1EEESC_EEENS1_35KernelTmaWarpSpecializedCooperativeEEENS5_IJNSA_ILi128EEENSA_ILi256EEENSA_ILi64EEEEEENS_12float_e5m2_tENS5_IJlSC_lEEESK_SL_NS4_8TiledMMAINS4_8MMA_AtomIJNS4_4SM904GMMA31MMA_64x256x32_F32E5M2E5M2_SS_TNILNSP_7ScaleInE1ELSR_1EEEEEENS4_6LayoutISD_NS5_IJSC_NSA_ILi0EEESV_EEEEENS5_IJNS4_10UnderscoreESY_SY_EEEEENS4_13SM90_TMA_LOADENS4_14ComposedLayoutINS4_7SwizzleILi2ELi4ELi3EEENS4_18smem_ptr_flag_bitsILi8EEENSU_INS5_IJNSA_ILi8EEESI_EEENS5_IJSI_SC_EEEEEEEvNS4_8identityENS4_23SM90_TMA_LOAD_MULTICASTES1B_vS1C_EENS_8epilogue10collective6detail29Sm90TmaWarpSpecializedAdapterINS1G_15DefaultEpilogueISK_SL_SL_NS1F_6thread17LinearCombinationISK_Li1EffLNS1K_9ScaleType4KindE0ELNS_15FloatRoundStyleE2ESK_EENS1_15EpilogueDefaultEEEEEvvEEEEvNT_6ParamsE)
        /*0014*/ 	.word	0x00000108


	//----- nvinfo : EIATTR_MIN_STACK_SIZE
	.align		4
.L_14:
        /*0018*/ 	.byte	0x04, 0x12
        /*001a*/ 	.short	(.L_16 - .L_15)
	.align		4
.L_15:
        /*001c*/ 	.word	index@(_ZN7cutlass13device_kernelINS_4gemm6kernel13GemmUniversalIN4cute5tupleIJiiiiEEENS1_10collective13CollectiveMmaINS1_37MainloopSm90TmaGmmaWarpSpecializedFP8ILi9ENS5_IJNS4_1CILi2EEENSA_ILi1EEESC_EEENS1_35KernelTmaWarpSpecializedCooperativeEEENS5_IJNSA_ILi128EEENSA_ILi256EEENSA_ILi64EEEEEENS_12float_e5m2_tENS5_IJlSC_lEEESK_SL_NS4_8TiledMMAINS4_8MMA_AtomIJNS4_4SM904GMMA31MMA_64x256x32_F32E5M2E5M2_SS_TNILNSP_7ScaleInE1ELSR_1EEEEEENS4_6LayoutISD_NS5_IJSC_NSA_ILi0EEESV_EEEEENS5_IJNS4_10UnderscoreESY_SY_EEEEENS4_13SM90_TMA_LOADENS4_14ComposedLayoutINS4_7SwizzleILi2ELi4ELi3EEENS4_18smem_ptr_flag_bitsILi8EEENSU_INS5_IJNSA_ILi8EEESI_EEENS5_IJSI_SC_EEEEEEEvNS4_8identityENS4_23SM90_TMA_LOAD_MULTICASTES1B_vS1C_EENS_8epilogue10collective6detail29Sm90TmaWarpSpecializedAdapterINS1G_15DefaultEpilogueISK_SL_SL_NS1F_6thread17LinearCombinationISK_Li1EffLNS1K_9ScaleType4KindE0ELNS_15FloatRoundStyleE2ESK_EENS1_15EpilogueDefaultEEEEEvvEEEEvNT_6ParamsE)
        /*0020*/ 	.word	0x00000108
.L_16:


//--------------------- .nv.compat                --------------------------
	.section	.nv.compat,"",@"SHT_CUDA_COMPAT_INFO"
	.align	4
        /*0000*/ 	.byte	0x02, 0x09, 0x01, 0x00, 0x02, 0x02, 0x04, 0x00, 0x02, 0x05, 0x05, 0x00, 0x03, 0x07, 0x01, 0x01
        /*0010*/ 	.byte	0x02, 0x03, 0x01, 0x00, 0x02, 0x06, 0x01, 0x00, 0x04, 0x0b, 0x08, 0x00, 0x00, 0x00, 0x00, 0x00
        /*0020*/ 	.byte	0x00, 0x00, 0x00, 0x00


//--------------------- .nv.info._ZN7cutlass13device_kernelINS_4gemm6kernel13GemmUniversalIN4cute5tupleIJiiiiEEENS1_10collective13CollectiveMmaINS1_37MainloopSm90TmaGmmaWarpSpecializedFP8ILi9ENS5_IJNS4_1CILi2EEENSA_ILi1EEESC_EEENS1_35KernelTmaWarpSpecializedCooperativeEEENS5_IJNSA_ILi128EEENSA_ILi256EEENSA_ILi64EEEEEENS_12float_e5m2_tENS5_IJlSC_lEEESK_SL_NS4_8TiledMMAINS4_8MMA_AtomIJNS4_4SM904GMMA31MMA_64x256x32_F32E5M2E5M2_SS_TNILNSP_7ScaleInE1ELSR_1EEEEEENS4_6LayoutISD_NS5_IJSC_NSA_ILi0EEESV_EEEEENS5_IJNS4_10UnderscoreESY_SY_EEEEENS4_13SM90_TMA_LOADENS4_14ComposedLayoutINS4_7SwizzleILi2ELi4ELi3EEENS4_18smem_ptr_flag_bitsILi8EEENSU_INS5_IJNSA_ILi8EEESI_EEENS5_IJSI_SC_EEEEEEEvNS4_8identityENS4_23SM90_TMA_LOAD_MULTICASTES1B_vS1C_EENS_8epilogue10collective6detail29Sm90TmaWarpSpecializedAdapterINS1G_15DefaultEpilogueISK_SL_SL_NS1F_6thread17LinearCombinationISK_Li1EffLNS1K_9ScaleType4KindE0ELNS_15FloatRoundStyleE2ESK_EENS1_15EpilogueDefaultEEEEEvvEEEEvNT_6ParamsE --------------------------
	.section	.nv.info._ZN7cutlass13device_kernelINS_4gemm6kernel13GemmUniversalIN4cute5tupleIJiiiiEEENS1_10collective13CollectiveMmaINS1_37MainloopSm90TmaGmmaWarpSpecializedFP8ILi9ENS5_IJNS4_1CILi2EEENSA_ILi1EEESC_EEENS1_35KernelTmaWarpSpecializedCooperativeEEENS5_IJNSA_ILi128EEENSA_ILi256EEENSA_ILi64EEEEEENS_12float_e5m2_tENS5_IJlSC_lEEESK_SL_NS4_8TiledMMAINS4_8MMA_AtomIJNS4_4SM904GMMA31MMA_64x256x32_F32E5M2E5M2_SS_TNILNSP_7ScaleInE1ELSR_1EEEEEENS4_6LayoutISD_NS5_IJSC_NSA_ILi0EEESV_EEEEENS5_IJNS4_10UnderscoreESY_SY_EEEEENS4_13SM90_TMA_LOADENS4_14ComposedLayoutINS4_7SwizzleILi2ELi4ELi3EEENS4_18smem_ptr_flag_bitsILi8EEENSU_INS5_IJNSA_ILi8EEESI_EEENS5_IJSI_SC_EEEEEEEvNS4_8identityENS4_23SM90_TMA_LOAD_MULTICASTES1B_vS1C_EENS_8epilogue10collective6detail29Sm90TmaWarpSpecializedAdapterINS1G_15DefaultEpilogueISK_SL_SL_NS1F_6thread17LinearCombinationISK_Li1EffLNS1K_9ScaleType4KindE0ELNS_15FloatRoundStyleE2ESK_EENS1_15EpilogueDefaultEEEEEvvEEEEvNT_6ParamsE,"",@"SHT_CUDA_INFO"
	.sectionflags	@""
	.align	4


	//----- nvinfo : EIATTR_CUDA_API_VERSION
	.align		4
        /*0000*/ 	.byte	0x04, 0x37
        /*0002*/ 	.short	(.L_18 - .L_17)
.L_17:
        /*0004*/ 	.word	0x00000082


	//----- nvinfo : EIATTR_KPARAM_INFO
	.align		4
.L_18:
        /*0008*/ 	.byte	0x04, 0x17
        /*000a*/ 	.short	(.L_20 - .L_19)
.L_19:
        /*000c*/ 	.word	0x00000000
        /*0010*/ 	.short	0x0000
        /*0012*/ 	.short	0x0070
        /*0014*/ 	.byte	0x00, 0xf0, 0x01, 0x10


	//----- nvinfo : EIATTR_SPARSE_MMA_MASK
	.align		4
.L_20:
        /*0018*/ 	.byte	0x03, 0x50
        /*001a*/ 	.short	0x0000


	//----- nvinfo : EIATTR_MAXREG_COUNT
	.align		4
        /*001c*/ 	.byte	0x03, 0x1b
        /*001e*/ 	.short	0x00a8


	//----- nvinfo : EIATTR_NUM_BARRIERS
	.align		4
        /*0020*/ 	.byte	0x02, 0x4c
        /*0022*/ 	.byte	0x01
	.zero		1


	//----- nvinfo : EIATTR_ANNOTATIONS
	.align		4
        /*0024*/ 	.byte	0x04, 0x55
        /*0026*/ 	.short	(.L_22 - .L_21)


	//   ....[0]....
.L_21:
        /*0028*/ 	.word	0x00000001
        /*002c*/ 	.byte	0xe0, 0x07, 0x00, 0x00, 0x01, 0x00, 0x00, 0x00, 0xd0, 0x08, 0x00, 0x00, 0x01, 0x00, 0x00, 0x00
        /* <DEDUP_REMOVED lines=198> */
        /*0c9c*/ 	.byte	0xf0, 0x06, 0x01, 0x00


	//----- nvinfo : EIATTR_MERCURY_ISA_VERSION
	.align		4
.L_22:
        /*0ca0*/ 	.byte	0x03, 0x5f
        /*0ca2*/ 	.short	0x0101


	//----- nvinfo : EIATTR_INT_WARP_WIDE_INSTR_OFFSETS
	.align		4
        /*0ca4*/ 	.byte	0x04, 0x31
        /*0ca6*/ 	.short	(.L_24 - .L_23)


	//   ....[0]....
.L_23:
        /*0ca8*/ 	.word	0x00000620


	//   ....[1]....
        /*0cac*/ 	.word	0x00000640


	//   ....[2]....
        /*0cb0*/ 	.word	0x000007b0


	//----- nvinfo : EIATTR_COOP_GROUP_MASK_REGIDS
	.align		4
.L_24:
        /*0cb4*/ 	.byte	0x04, 0x29
        /*0cb6*/ 	.short	(.L_26 - .L_25)


	//   ....[0]....
.L_25:
        /*0cb8*/ 	.word	0xffffffff


	//   ....[1]....
        /*0cbc*/ 	.word	0xffffffff


	//   ....[2]....
        /*0cc0*/ 	.word	0xffffffff


	//   ....[3]....
        /*0cc4*/ 	.word	0xffffffff


	//   ....[4]....
        /*0cc8*/ 	.word	0xffffffff


	//   ....[5]....
        /*0ccc*/ 	.word	0xffffffff


	//----- nvinfo : EIATTR_COOP_GROUP_INSTR_OFFSETS
	.align		4
.L_26:
        /*0cd0*/ 	.byte	0x04, 0x28
        /*0cd2*/ 	.short	(.L_28 - .L_27)


	//   ....[0]....
.L_27:
        /*0cd4*/ 	.word	0x00000070


	//   ....[1]....
        /*0cd8*/ 	.word	0x00000080


	//   ....[2]....
        /*0cdc*/ 	.word	0x000001a0


	//   ....[3]....
        /*0ce0*/ 	.word	0x00000490


	//   ....[4]....
        /*0ce4*/ 	.word	0x00000910


	//   ....[5]....
        /*0ce8*/ 	.word	0x00001690


	//----- nvinfo : EIATTR_REG_RECONFIG
	.align		4
.L_28:
        /*0cec*/ 	.byte	0x01, 0x54
	.zero		2


	//----- nvinfo : EIATTR_MBARRIER_INSTR_OFFSETS
	.align		4
        /*0cf0*/ 	.byte	0x04, 0x39
        /*0cf2*/ 	.short	(.L_30 - .L_29)


	//   ....[0]....
.L_29:
        /*0cf4*/ 	.word	0x00000340
        /*0cf8*/ 	.word	0x000000ff
        /*0cfc*/ 	.word	0x00000000
        /*0d00*/ 	.short	0x0100
        /*0d02*/ 	.byte	0x09
	.zero		1


	//   ....[1]....
        /*0d04*/ 	.word	0x00000350
        /*0d08*/ 	.word	0x000000ff
        /*0d0c*/ 	.word	0x00000048
        /*0d10*/ 	.short	0x0100
        /*0d12*/ 	.byte	0x09
	.zero		1


	//   ....[2]....
        /*0d14*/ 	.word	0x00000360
        /*0d18*/ 	.word	0x000000ff
        /*0d1c*/ 	.word	0x00000008
        /*0d20*/ 	.short	0x0100
        /*0d22*/ 	.byte	0x09
	.zero		1


	//   ....[3]....
        /*0d24*/ 	.word	0x00000370
        /*0d28*/ 	.word	0x000000ff
        /*0d2c*/ 	.word	0x00000050
        /*0d30*/ 	.short	0x0100
        /*0d32*/ 	.byte	0x09
	.zero		1


	//   ....[4]....
        /*0d34*/ 	.word	0x00000380
        /*0d38*/ 	.word	0x000000ff
        /*0d3c*/ 	.word	0x00000010
        /*0d40*/ 	.short	0x0100
        /*0d42*/ 	.byte	0x09
	.zero		1


	//   ....[5]....
        /*0d44*/ 	.word	0x00000390
        /*0d48*/ 	.word	0x000000ff
        /*0d4c*/ 	.word	0x00000058
        /*0d50*/ 	.short	0x0100
        /*0d52*/ 	.byte	0x09
	.zero		1


	//   ....[6]....
        /*0d54*/ 	.word	0x000003a0
        /*0d58*/ 	.word	0x000000ff
        /*0d5c*/ 	.word	0x00000018
        /*0d60*/ 	.short	0x0100
        /*0d62*/ 	.byte	0x09
	.zero		1


	//   ....[7]....
        /*0d64*/ 	.word	0x000003b0
        /*0d68*/ 	.word	0x000000ff
        /*0d6c*/ 	.word	0x00000060
        /*0d70*/ 	.short	0x0100
        /*0d72*/ 	.byte	0x09
	.zero		1


	//   ....[8]....
        /*0d74*/ 	.word	0x000003c0
        /*0d78*/ 	.word	0x000000ff
        /*0d7c*/ 	.word	0x00000020
        /*0d80*/ 	.short	0x0100
        /*0d82*/ 	.byte	0x09
	.zero		1


	//   ....[9]....
        /*0d84*/ 	.word	0x000003d0
        /*0d88*/ 	.word	0x000000ff
        /*0d8c*/ 	.word	0x00000068
        /*0d90*/ 	.short	0x0100
        /*0d92*/ 	.byte	0x09
	.zero		1


	//   ....[10]....
        /*0d94*/ 	.word	0x000003e0
        /*0d98*/ 	.word	0x000000ff
        /*0d9c*/ 	.word	0x00000028
        /*0da0*/ 	.short	0x0100
        /*0da2*/ 	.byte	0x09
	.zero		1


	//   ....[11]....
        /*0da4*/ 	.word	0x000003f0
        /*0da8*/ 	.word	0x000000ff
        /*0dac*/ 	.word	0x00000070
        /*0db0*/ 	.short	0x0100
        /*0db2*/ 	.byte	0x09
	.zero		1


	//   ....[12]....
        /*0db4*/ 	.word	0x00000400
        /*0db8*/ 	.word	0x000000ff
        /*0dbc*/ 	.word	0x00000030
        /*0dc0*/ 	.short	0x0100
        /*0dc2*/ 	.byte	0x09
	.zero		1


	//   ....[13]....
        /*0dc4*/ 	.word	0x00000410
        /*0dc8*/ 	.word	0x000000ff
        /*0dcc*/ 	.word	0x00000078
        /*0dd0*/ 	.short	0x0100
        /*0dd2*/ 	.byte	0x09
	.zero		1


	//   ....[14]....
        /*0dd4*/ 	.word	0x00000420
        /*0dd8*/ 	.word	0x000000ff
        /*0ddc*/ 	.word	0x00000038
        /*0de0*/ 	.short	0x0100
        /*0de2*/ 	.byte	0x09
	.zero		1


	//   ....[15]....
        /*0de4*/ 	.word	0x00000430
        /*0de8*/ 	.word	0x000000ff
        /*0dec*/ 	.word	0x00000080
        /*0df0*/ 	.short	0x0100
        /*0df2*/ 	.byte	0x09
	.zero		1


	//   ....[16]....
        /*0df4*/ 	.word	0x00000440
        /*0df8*/ 	.word	0x000000ff
        /*0dfc*/ 	.word	0x00000040
        /*0e00*/ 	.short	0x0100
        /*0e02*/ 	.byte	0x09
	.zero		1


	//   ....[17]....
        /*0e04*/ 	.word	0x00000450
        /*0e08*/ 	.word	0x000000ff
        /*0e0c*/ 	.word	0x00000088
        /*0e10*/ 	.short	0x0100
        /*0e12*/ 	.byte	0x09
	.zero		1


	//   ....[18]....
        /*0e14*/ 	.word	0x00000840
        /*0e18*/ 	.word	0x000000ff
        /*0e1c*/ 	.word	0x000000a0
        /*0e20*/ 	.short	0x0100
        /*0e22*/ 	.byte	0x06
	.zero		1


	//   ....[19]....
        /*0e24*/ 	.word	0x000008b0
        /*0e28*/ 	.word	0x000000ff
        /*0e2c*/ 	.word	0x000000a8
        /*0e30*/ 	.short	0x0100
        /*0e32*/ 	.byte	0x06
	.zero		1


	//   ....[20]....
        /*0e34*/ 	.word	0x00001ea0
        /*0e38*/ 	.word	0x000000ff
        /*0e3c*/ 	.word	0x00000000
        /*0e40*/ 	.short	0x010a
        /*0e42*/ 	.byte	0x06
	.zero		1


	//   ....[21]....
        /*0e44*/ 	.word	0x00001ee0
        /*0e48*/ 	.word	0x000000ff
        /*0e4c*/ 	.word	0x00000000
        /*0e50*/ 	.short	0x010a
        /*0e52*/ 	.byte	0x06
	.zero		1


	//   ....[22]....
        /*0e54*/ 	.word	0x000030f0
        /*0e58*/ 	.word	0x000000ff
        /*0e5c*/ 	.word	0x00000000
        /*0e60*/ 	.short	0x010a
        /*0e62*/ 	.byte	0x09
	.zero		1


	//   ....[23]....
        /*0e64*/ 	.word	0x00003130
        /*0e68*/ 	.word	0x000000ff
        /*0e6c*/ 	.word	0x00000000
        /*0e70*/ 	.short	0x010a
        /*0e72*/ 	.byte	0x09
	.zero		1


	//   ....[24]....
        /*0e74*/ 	.word	0x000041c0
        /*0e78*/ 	.word	0x000000e5
        /*0e7c*/ 	.word	0x00000000
        /*0e80*/ 	.short	0x0101
        /*0e82*/ 	.byte	0x3f
	.zero		1


	//   ....[25]....
        /*0e84*/ 	.word	0x000053e0
        /*0e88*/ 	.word	0x00000018
        /*0e8c*/ 	.word	0x00000000
        /*0e90*/ 	.short	0x0101
        /*0e92*/ 	.byte	0x3f
	.zero		1


	//   ....[26]....
        /*0e94*/ 	.word	0x0000f620
        /*0e98*/ 	.word	0x0000000d
        /*0e9c*/ 	.word	0x00000048
        /*0ea0*/ 	.short	0x010a
        /*0ea2*/ 	.byte	0x3f
	.zero		1


	//   ....[27]....
        /*0ea4*/ 	.word	0x0000fa00
        /*0ea8*/ 	.word	0x00000004
        /*0eac*/ 	.word	0x000000a8
        /*0eb0*/ 	.short	0x0101
        /*0eb2*/ 	.byte	0x3f
	.zero		1


	//   ....[28]....
        /*0eb4*/ 	.word	0x00010170
        /*0eb8*/ 	.word	0x00000005
        /*0ebc*/ 	.word	0x00000000
        /*0ec0*/ 	.short	0x010a
        /*0ec2*/ 	.byte	0x3f
	.zero		1


	//   ....[29]....
        /*0ec4*/ 	.word	0x000101f0
        /*0ec8*/ 	.word	0x00000007
        /*0ecc*/ 	.word	0x00000000
        /*0ed0*/ 	.short	0x010a
        /*0ed2*/ 	.byte	0x3f
	.zero		1


	//   ....[30]....
        /*0ed4*/ 	.word	0x00010280
        /*0ed8*/ 	.word	0x00000006
        /*0edc*/ 	.word	0x00000000
        /*0ee0*/ 	.short	0x010a
        /*0ee2*/ 	.byte	0x3f
	.zero		1


	//   ....[31]....
        /*0ee4*/ 	.word	0x00010310
        /*0ee8*/ 	.word	0x00000007
        /*0eec*/ 	.word	0x00000000
        /*0ef0*/ 	.short	0x010a
        /*0ef2*/ 	.byte	0x3f
	.zero		1


	//   ....[32]....
        /*0ef4*/ 	.word	0x000103a0
        /*0ef8*/ 	.word	0x00000006
        /*0efc*/ 	.word	0x00000000
        /*0f00*/ 	.short	0x010a
        /*0f02*/ 	.byte	0x3f
	.zero		1


	//   ....[33]....
        /*0f04*/ 	.word	0x00010430
        /*0f08*/ 	.word	0x00000007
        /*0f0c*/ 	.word	0x00000000
        /*0f10*/ 	.short	0x010a
        /*0f12*/ 	.byte	0x3f
	.zero		1


	//   ....[34]....
        /*0f14*/ 	.word	0x000104c0
        /*0f18*/ 	.word	0x00000006
        /*0f1c*/ 	.word	0x00000000
        /*0f20*/ 	.short	0x010a
        /*0f22*/ 	.byte	0x3f
	.zero		1


	//   ....[35]....
        /*0f24*/ 	.word	0x00010550
        /*0f28*/ 	.word	0x00000007
        /*0f2c*/ 	.word	0x00000000
        /*0f30*/ 	.short	0x010a
        /*0f32*/ 	.byte	0x3f
	.zero		1


	//   ....[36]....
        /*0f34*/ 	.word	0x000105e0
        /*0f38*/ 	.word	0x00000003
        /*0f3c*/ 	.word	0x00000000
        /*0f40*/ 	.short	0x010a
        /*0f42*/ 	.byte	0x3f
	.zero		1


	//   ....[37]....
        /*0f44*/ 	.word	0x00010650
        /*0f48*/ 	.word	0x00000003
        /*0f4c*/ 	.word	0x00000000
        /*0f50*/ 	.short	0x010a
        /*0f52*/ 	.byte	0x3f
	.zero		1


	//   ....[38]....
        /*0f54*/ 	.word	0x000106c0
        /*0f58*/ 	.word	0x00000000
        /*0f5c*/ 	.word	0x00000000
        /*0f60*/ 	.short	0x010a
        /*0f62*/ 	.byte	0x3f
	.zero		1


	//   ....[39]....
        /*0f64*/ 	.word	0x000107a0
        /*0f68*/ 	.word	0x0000000d
        /*0f6c*/ 	.word	0x00000048
        /*0f70*/ 	.short	0x010a
        /*0f72*/ 	.byte	0x3f
	.zero		1


	//   ....[40]....
        /*0f74*/ 	.word	0x00010870
        /*0f78*/ 	.word	0x00000005
        /*0f7c*/ 	.word	0x00000000
        /*0f80*/ 	.short	0x010a
        /*0f82*/ 	.byte	0x3f
	.zero		1


	//   ....[41]....
        /*0f84*/ 	.word	0x000108c0
        /*0f88*/ 	.word	0x00000007
        /*0f8c*/ 	.word	0x00000000
        /*0f90*/ 	.short	0x010a
        /*0f92*/ 	.byte	0x3f
	.zero		1


	//   ....[42]....
        /*0f94*/ 	.word	0x00010910
        /*0f98*/ 	.word	0x00000006
        /*0f9c*/ 	.word	0x00000000
        /*0fa0*/ 	.short	0x010a
        /*0fa2*/ 	.byte	0x3f
	.zero		1


	//   ....[43]....
        /*0fa4*/ 	.word	0x00010960
        /*0fa8*/ 	.word	0x00000007
        /*0fac*/ 	.word	0x00000000
        /*0fb0*/ 	.short	0x010a
        /*0fb2*/ 	.byte	0x3f
	.zero		1


	//   ....[44]....
        /*0fb4*/ 	.word	0x000109b0
        /*0fb8*/ 	.word	0x00000006
        /*0fbc*/ 	.word	0x00000000
        /*0fc0*/ 	.short	0x010a
        /*0fc2*/ 	.byte	0x3f
	.zero		1


	//   ....[45]....
        /*0fc4*/ 	.word	0x00010a00
        /*0fc8*/ 	.word	0x00000007
        /*0fcc*/ 	.word	0x00000000
        /*0fd0*/ 	.short	0x010a
        /*0fd2*/ 	.byte	0x3f
	.zero		1


	//   ....[46]....
        /*0fd4*/ 	.word	0x00010a50
        /*0fd8*/ 	.word	0x00000006
        /*0fdc*/ 	.word	0x00000000
        /*0fe0*/ 	.short	0x010a
        /*0fe2*/ 	.byte	0x3f
	.zero		1


	//   ....[47]....
        /*0fe4*/ 	.word	0x00010aa0
        /*0fe8*/ 	.word	0x00000007
        /*0fec*/ 	.word	0x00000000
        /*0ff0*/ 	.short	0x010a
        /*0ff2*/ 	.byte	0x3f
	.zero		1


	//----- nvinfo : EIATTR_NUM_MBARRIERS
	.align		4
.L_30:
        /*0ff4*/ 	.byte	0x03, 0x38
        /*0ff6*/ 	.short	0x0014


	//----- nvinfo : EIATTR_EXIT_INSTR_OFFSETS
	.align		4
        /*0ff8*/ 	.byte	0x04, 0x1c
        /*0ffa*/ 	.short	(.L_32 - .L_31)


	//   ....[0]....
.L_31:
        /*0ffc*/ 	.word	0x00000aa0


	//   ....[1]....
        /*1000*/ 	.word	0x00001330


	//   ....[2]....
        /*1004*/ 	.word	0x0000ed00


	//   ....[3]....
        /*1008*/ 	.word	0x0000f290


	//   ....[4]....
        /*100c*/ 	.word	0x00010630


	//----- nvinfo : EIATTR_MAX_THREADS
	.align		4
.L_32:
        /*1010*/ 	.byte	0x04, 0x05
        /*1012*/ 	.short	(.L_34 - .L_33)
.L_33:
        /*1014*/ 	.word	0x00000180
        /*1018*/ 	.word	0x00000001
        /*101c*/ 	.word	0x00000001


	//----- nvinfo : EIATTR_CRS_STACK_SIZE
	.align		4
.L_34:
        /*1020*/ 	.byte	0x04, 0x1e
        /*1022*/ 	.short	(.L_36 - .L_35)
.L_35:
        /*1024*/ 	.word	0x00000000


	//----- nvinfo : EIATTR_CBANK_PARAM_SIZE
	.align		4
.L_36:
        /*1028*/ 	.byte	0x03, 0x19
        /*102a*/ 	.short	0x0470


	//----- nvinfo : EIATTR_PARAM_CBANK
	.align		4
        /*102c*/ 	.byte	0x04, 0x0a
        /*102e*/ 	.short	(.L_38 - .L_37)
	.align		4
.L_37:
        /*1030*/ 	.word	index@(.nv.constant0._ZN7cutlass13device_kernelINS_4gemm6kernel13GemmUniversalIN4cute5tupleIJiiiiEEENS1_10collective13CollectiveMmaINS1_37MainloopSm90TmaGmmaWarpSpecializedFP8ILi9ENS5_IJNS4_1CILi2EEENSA_ILi1EEESC_EEENS1_35KernelTmaWarpSpecializedCooperativeEEENS5_IJNSA_ILi128EEENSA_ILi256EEENSA_ILi64EEEEEENS_12float_e5m2_tENS5_IJlSC_lEEESK_SL_NS4_8TiledMMAINS4_8MMA_AtomIJNS4_4SM904GMMA31MMA_64x256x32_F32E5M2E5M2_SS_TNILNSP_7ScaleInE1ELSR_1EEEEEENS4_6LayoutISD_NS5_IJSC_NSA_ILi0EEESV_EEEEENS5_IJNS4_10UnderscoreESY_SY_EEEEENS4_13SM90_TMA_LOADENS4_14ComposedLayoutINS4_7SwizzleILi2ELi4ELi3EEENS4_18smem_ptr_flag_bitsILi8EEENSU_INS5_IJNSA_ILi8EEESI_EEENS5_IJSI_SC_EEEEEEEvNS4_8identityENS4_23SM90_TMA_LOAD_MULTICASTES1B_vS1C_EENS_8epilogue10collective6detail29Sm90TmaWarpSpecializedAdapterINS1G_15DefaultEpilogueISK_SL_SL_NS1F_6thread17LinearCombinationISK_Li1EffLNS1K_9ScaleType4KindE0ELNS_15FloatRoundStyleE2ESK_EENS1_15EpilogueDefaultEEEEEvvEEEEvNT_6ParamsE)
        /*1034*/ 	.short	0x0210
        /*1036*/ 	.short	0x0470


	//----- nvinfo : EIATTR_SW_WAR
	.align		4
.L_38:
        /*1038*/ 	.byte	0x04, 0x36
        /*103a*/ 	.short	(.L_40 - .L_39)
.L_39:
        /*103c*/ 	.word	0x00000008
.L_40:


//--------------------- .nv.callgraph             --------------------------
	.section	.nv.callgraph,"",@"SHT_CUDA_CALLGRAPH"
	.align	4
	.sectionentsize	8
	.align		4
        /*0000*/ 	.word	0x00000000
	.align		4
        /*0004*/ 	.word	0xffffffff
	.align		4
        /*0008*/ 	.word	0x00000000
	.align		4
        /*000c*/ 	.word	0xfffffffe
	.align		4
        /*0010*/ 	.word	0x00000000
	.align		4
        /*0014*/ 	.word	0xfffffffd
	.align		4
        /*0018*/ 	.word	0x00000000
	.align		4
        /*001c*/ 	.word	0xfffffffc


//--------------------- .nv.constant4             --------------------------
	.section	.nv.constant4,"a",@progbits
	.align	8
	.align		8
.nv.constant4:
        /*0000*/ 	.dword	_ZN39_INTERNAL_d0e8ae9e_4_k_cu_36d5db31_49484cuda3std3__45__cpo5beginE
	.align		8
        /*0008*/ 	.dword	_ZN39_INTERNAL_d0e8ae9e_4_k_cu_36d5db31_49484cuda3std3__45__cpo3endE
	.align		8
        /*0010*/ 	.dword	_ZN39_INTERNAL_d0e8ae9e_4_k_cu_36d5db31_49484cuda3std3__45__cpo6cbeginE
	.align		8
        /*0018*/ 	.dword	_ZN39_INTERNAL_d0e8ae9e_4_k_cu_36d5db31_49484cuda3std3__45__cpo4cendE
	.align		8
        /*0020*/ 	.dword	_ZN39_INTERNAL_d0e8ae9e_4_k_cu_36d5db31_49484cuda3std3__441_GLOBAL__N__d0e8ae9e_4_k_cu_36d5db31_49486ignoreE
	.align		8
        /*0028*/ 	.dword	_ZN39_INTERNAL_d0e8ae9e_4_k_cu_36d5db31_49484cuda3std3__419piecewise_constructE
	.align		8
        /*0030*/ 	.dword	_ZN39_INTERNAL_d0e8ae9e_4_k_cu_36d5db31_49484cuda3std3__48in_placeE
	.align		8
        /*0038*/ 	.dword	_ZN39_INTERNAL_d0e8ae9e_4_k_cu_36d5db31_49484cuda3std6ranges3__45__cpo4swapE
	.align		8
        /*0040*/ 	.dword	_ZN39_INTERNAL_d0e8ae9e_4_k_cu_36d5db31_49484cuda3std6ranges3__45__cpo9iter_moveE
	.align		8
        /*0048*/ 	.dword	_ZN39_INTERNAL_d0e8ae9e_4_k_cu_36d5db31_49484cute7productE
	.align		8
        /*0050*/ 	.dword	_ZN39_INTERNAL_d0e8ae9e_4_k_cu_36d5db31_49484cute1_E


//--------------------- .text._ZN7cutlass13device_kernelINS_4gemm6kernel13GemmUniversalIN4cute5tupleIJiiiiEEENS1_10collective13CollectiveMmaINS1_37MainloopSm90TmaGmmaWarpSpecializedFP8ILi9ENS5_IJNS4_1CILi2EEENSA_ILi1EEESC_EEENS1_35KernelTmaWarpSpecializedCooperativeEEENS5_IJNSA_ILi128EEENSA_ILi256EEENSA_ILi64EEEEEENS_12float_e5m2_tENS5_IJlSC_lEEESK_SL_NS4_8TiledMMAINS4_8MMA_AtomIJNS4_4SM904GMMA31MMA_64x256x32_F32E5M2E5M2_SS_TNILNSP_7ScaleInE1ELSR_1EEEEEENS4_6LayoutISD_NS5_IJSC_NSA_ILi0EEESV_EEEEENS5_IJNS4_10UnderscoreESY_SY_EEEEENS4_13SM90_TMA_LOADENS4_14ComposedLayoutINS4_7SwizzleILi2ELi4ELi3EEENS4_18smem_ptr_flag_bitsILi8EEENSU_INS5_IJNSA_ILi8EEESI_EEENS5_IJSI_SC_EEEEEEEvNS4_8identityENS4_23SM90_TMA_LOAD_MULTICASTES1B_vS1C_EENS_8epilogue10collective6detail29Sm90TmaWarpSpecializedAdapterINS1G_15DefaultEpilogueISK_SL_SL_NS1F_6thread17LinearCombinationISK_Li1EffLNS1K_9ScaleType4KindE0ELNS_15FloatRoundStyleE2ESK_EENS1_15EpilogueDefaultEEEEEvvEEEEvNT_6ParamsE --------------------------
	.section	.text._ZN7cutlass13device_kernelINS_4gemm6kernel13GemmUniversalIN4cute5tupleIJiiiiEEENS1_10collective13CollectiveMmaINS1_37MainloopSm90TmaGmmaWarpSpecializedFP8ILi9ENS5_IJNS4_1CILi2EEENSA_ILi1EEESC_EEENS1_35KernelTmaWarpSpecializedCooperativeEEENS5_IJNSA_ILi128EEENSA_ILi256EEENSA_ILi64EEEEEENS_12float_e5m2_tENS5_IJlSC_lEEESK_SL_NS4_8TiledMMAINS4_8MMA_AtomIJNS4_4SM904GMMA31MMA_64x256x32_F32E5M2E5M2_SS_TNILNSP_7ScaleInE1ELSR_1EEEEEENS4_6LayoutISD_NS5_IJSC_NSA_ILi0EEESV_EEEEENS5_IJNS4_10UnderscoreESY_SY_EEEEENS4_13SM90_TMA_LOADENS4_14ComposedLayoutINS4_7SwizzleILi2ELi4ELi3EEENS4_18smem_ptr_flag_bitsILi8EEENSU_INS5_IJNSA_ILi8EEESI_EEENS5_IJSI_SC_EEEEEEEvNS4_8identityENS4_23SM90_TMA_LOAD_MULTICASTES1B_vS1C_EENS_8epilogue10collective6detail29Sm90TmaWarpSpecializedAdapterINS1G_15DefaultEpilogueISK_SL_SL_NS1F_6thread17LinearCombinationISK_Li1EffLNS1K_9ScaleType4KindE0ELNS_15FloatRoundStyleE2ESK_EENS1_15EpilogueDefaultEEEEEvvEEEEvNT_6ParamsE,"ax",@progbits
	.align	128
.text._ZN7cutlass13device_kernelINS_4gemm6kernel13GemmUniversalIN4cute5tupleIJiiiiEEENS1_10collective13CollectiveMmaINS1_37MainloopSm90TmaGmmaWarpSpecializedFP8ILi9ENS5_IJNS4_1CILi2EEENSA_ILi1EEESC_EEENS1_35KernelTmaWarpSpecializedCooperativeEEENS5_IJNSA_ILi128EEENSA_ILi256EEENSA_ILi64EEEEEENS_12float_e5m2_tENS5_IJlSC_lEEESK_SL_NS4_8TiledMMAINS4_8MMA_AtomIJNS4_4SM904GMMA31MMA_64x256x32_F32E5M2E5M2_SS_TNILNSP_7ScaleInE1ELSR_1EEEEEENS4_6LayoutISD_NS5_IJSC_NSA_ILi0EEESV_EEEEENS5_IJNS4_10UnderscoreESY_SY_EEEEENS4_13SM90_TMA_LOADENS4_14ComposedLayoutINS4_7SwizzleILi2ELi4ELi3EEENS4_18smem_ptr_flag_bitsILi8EEENSU_INS5_IJNSA_ILi8EEESI_EEENS5_IJSI_SC_EEEEEEEvNS4_8identityENS4_23SM90_TMA_LOAD_MULTICASTES1B_vS1C_EENS_8epilogue10collective6detail29Sm90TmaWarpSpecializedAdapterINS1G_15DefaultEpilogueISK_SL_SL_NS1F_6thread17LinearCombinationISK_Li1EffLNS1K_9ScaleType4KindE0ELNS_15FloatRoundStyleE2ESK_EENS1_15EpilogueDefaultEEEEEvvEEEEvNT_6ParamsE:
        .type           _ZN7cutlass13device_kernelINS_4gemm6kernel13GemmUniversalIN4cute5tupleIJiiiiEEENS1_10collective13CollectiveMmaINS1_37MainloopSm90TmaGmmaWarpSpecializedFP8ILi9ENS5_IJNS4_1CILi2EEENSA_ILi1EEESC_EEENS1_35KernelTmaWarpSpecializedCooperativeEEENS5_IJNSA_ILi128EEENSA_ILi256EEENSA_ILi64EEEEEENS_12float_e5m2_tENS5_IJlSC_lEEESK_SL_NS4_8TiledMMAINS4_8MMA_AtomIJNS4_4SM904GMMA31MMA_64x256x32_F32E5M2E5M2_SS_TNILNSP_7ScaleInE1ELSR_1EEEEEENS4_6LayoutISD_NS5_IJSC_NSA_ILi0EEESV_EEEEENS5_IJNS4_10UnderscoreESY_SY_EEEEENS4_13SM90_TMA_LOADENS4_14ComposedLayoutINS4_7SwizzleILi2ELi4ELi3EEENS4_18smem_ptr_flag_bitsILi8EEENSU_INS5_IJNSA_ILi8EEESI_EEENS5_IJSI_SC_EEEEEEEvNS4_8identityENS4_23SM90_TMA_LOAD_MULTICASTES1B_vS1C_EENS_8epilogue10collective6detail29Sm90TmaWarpSpecializedAdapterINS1G_15DefaultEpilogueISK_SL_SL_NS1F_6thread17LinearCombinationISK_Li1EffLNS1K_9ScaleType4KindE0ELNS_15FloatRoundStyleE2ESK_EENS1_15EpilogueDefaultEEEEEvvEEEEvNT_6ParamsE,@function
        .size           _ZN7cutlass13device_kernelINS_4gemm6kernel13GemmUniversalIN4cute5tupleIJiiiiEEENS1_10collective13CollectiveMmaINS1_37MainloopSm90TmaGmmaWarpSpecializedFP8ILi9ENS5_IJNS4_1CILi2EEENSA_ILi1EEESC_EEENS1_35KernelTmaWarpSpecializedCooperativeEEENS5_IJNSA_ILi128EEENSA_ILi256EEENSA_ILi64EEEEEENS_12float_e5m2_tENS5_IJlSC_lEEESK_SL_NS4_8TiledMMAINS4_8MMA_AtomIJNS4_4SM904GMMA31MMA_64x256x32_F32E5M2E5M2_SS_TNILNSP_7ScaleInE1ELSR_1EEEEEENS4_6LayoutISD_NS5_IJSC_NSA_ILi0EEESV_EEEEENS5_IJNS4_10UnderscoreESY_SY_EEEEENS4_13SM90_TMA_LOADENS4_14ComposedLayoutINS4_7SwizzleILi2ELi4ELi3EEENS4_18smem_ptr_flag_bitsILi8EEENSU_INS5_IJNSA_ILi8EEESI_EEENS5_IJSI_SC_EEEEEEEvNS4_8identityENS4_23SM90_TMA_LOAD_MULTICASTES1B_vS1C_EENS_8epilogue10collective6detail29Sm90TmaWarpSpecializedAdapterINS1G_15DefaultEpilogueISK_SL_SL_NS1F_6thread17LinearCombinationISK_Li1EffLNS1K_9ScaleType4KindE0ELNS_15FloatRoundStyleE2ESK_EENS1_15EpilogueDefaultEEEEEvvEEEEvNT_6ParamsE,(.L_x_345 - _ZN7cutlass13device_kernelINS_4gemm6kernel13GemmUniversalIN4cute5tupleIJiiiiEEENS1_10collective13CollectiveMmaINS1_37MainloopSm90TmaGmmaWarpSpecializedFP8ILi9ENS5_IJNS4_1CILi2EEENSA_ILi1EEESC_EEENS1_35KernelTmaWarpSpecializedCooperativeEEENS5_IJNSA_ILi128EEENSA_ILi256EEENSA_ILi64EEEEEENS_12float_e5m2_tENS5_IJlSC_lEEESK_SL_NS4_8TiledMMAINS4_8MMA_AtomIJNS4_4SM904GMMA31MMA_64x256x32_F32E5M2E5M2_SS_TNILNSP_7ScaleInE1ELSR_1EEEEEENS4_6LayoutISD_NS5_IJSC_NSA_ILi0EEESV_EEEEENS5_IJNS4_10UnderscoreESY_SY_EEEEENS4_13SM90_TMA_LOADENS4_14ComposedLayoutINS4_7SwizzleILi2ELi4ELi3EEENS4_18smem_ptr_flag_bitsILi8EEENSU_INS5_IJNSA_ILi8EEESI_EEENS5_IJSI_SC_EEEEEEEvNS4_8identityENS4_23SM90_TMA_LOAD_MULTICASTES1B_vS1C_EENS_8epilogue10collective6detail29Sm90TmaWarpSpecializedAdapterINS1G_15DefaultEpilogueISK_SL_SL_NS1F_6thread17LinearCombinationISK_Li1EffLNS1K_9ScaleType4KindE0ELNS_15FloatRoundStyleE2ESK_EENS1_15EpilogueDefaultEEEEEvvEEEEvNT_6ParamsE)
        .other          _ZN7cutlass13device_kernelINS_4gemm6kernel13GemmUniversalIN4cute5tupleIJiiiiEEENS1_10collective13CollectiveMmaINS1_37MainloopSm90TmaGmmaWarpSpecializedFP8ILi9ENS5_IJNS4_1CILi2EEENSA_ILi1EEESC_EEENS1_35KernelTmaWarpSpecializedCooperativeEEENS5_IJNSA_ILi128EEENSA_ILi256EEENSA_ILi64EEEEEENS_12float_e5m2_tENS5_IJlSC_lEEESK_SL_NS4_8TiledMMAINS4_8MMA_AtomIJNS4_4SM904GMMA31MMA_64x256x32_F32E5M2E5M2_SS_TNILNSP_7ScaleInE1ELSR_1EEEEEENS4_6LayoutISD_NS5_IJSC_NSA_ILi0EEESV_EEEEENS5_IJNS4_10UnderscoreESY_SY_EEEEENS4_13SM90_TMA_LOADENS4_14ComposedLayoutINS4_7SwizzleILi2ELi4ELi3EEENS4_18smem_ptr_flag_bitsILi8EEENSU_INS5_IJNSA_ILi8EEESI_EEENS5_IJSI_SC_EEEEEEEvNS4_8identityENS4_23SM90_TMA_LOAD_MULTICASTES1B_vS1C_EENS_8epilogue10collective6detail29Sm90TmaWarpSpecializedAdapterINS1G_15DefaultEpilogueISK_SL_SL_NS1F_6thread17LinearCombinationISK_Li1EffLNS1K_9ScaleType4KindE0ELNS_15FloatRoundStyleE2ESK_EENS1_15EpilogueDefaultEEEEEvvEEEEvNT_6ParamsE,@"STO_CUDA_ENTRY STV_DEFAULT"
_ZN7cutlass13device_kernelINS_4gemm6kernel13GemmUniversalIN4cute5tupleIJiiiiEEENS1_10collective13CollectiveMmaINS1_37MainloopSm90TmaGmmaWarpSpecializedFP8ILi9ENS5_IJNS4_1CILi2EEENSA_ILi1EEESC_EEENS1_35KernelTmaWarpSpecializedCooperativeEEENS5_IJNSA_ILi128EEENSA_ILi256EEENSA_ILi64EEEEEENS_12float_e5m2_tENS5_IJlSC_lEEESK_SL_NS4_8TiledMMAINS4_8MMA_AtomIJNS4_4SM904GMMA31MMA_64x256x32_F32E5M2E5M2_SS_TNILNSP_7ScaleInE1ELSR_1EEEEEENS4_6LayoutISD_NS5_IJSC_NSA_ILi0EEESV_EEEEENS5_IJNS4_10UnderscoreESY_SY_EEEEENS4_13SM90_TMA_LOADENS4_14ComposedLayoutINS4_7SwizzleILi2ELi4ELi3EEENS4_18smem_ptr_flag_bitsILi8EEENSU_INS5_IJNSA_ILi8EEESI_EEENS5_IJSI_SC_EEEEEEEvNS4_8identityENS4_23SM90_TMA_LOAD_MULTICASTES1B_vS1C_EENS_8epilogue10collective6detail29Sm90TmaWarpSpecializedAdapterINS1G_15DefaultEpilogueISK_SL_SL_NS1F_6thread17LinearCombinationISK_Li1EffLNS1K_9ScaleType4KindE0ELNS_15FloatRoundStyleE2ESK_EENS1_15EpilogueDefaultEEEEEvvEEEEvNT_6ParamsE:
[----:B------:R-:W0:Y:S02]  /*0000*/  LDC R1, c[0x0][0x28] ;  /* 0x00000a00ff017b82 */ /* 0x000e240000000800 */
[----:B0-----:R-:W-:Y:S01]  /*0010*/  VIADD R1, R1, 0xfffffef8 ;  /* 0xfffffef801017836 */ /* 0x001fe20000000000 */
[----:B------:R-:W0:Y:S01]  /*0020*/  S2R R4, SR_TID.X ;  /* 0x0000000000047919 */ /* 0x000e220000002100 */
[----:B------:R-:W-:Y:S01]  /*0030*/  ELECT P0, URZ, PT ;  /* 0x00000000003f782f */ /* 0x000fe20003800000 */
[----:B------:R-:W-:Y:S01]  /*0040*/  BSSY B0, `(.L_x_0) ;  /* 0x0000015000007945 */ /* 0x000fe20003800000 */
[--C-:B0-----:R-:W-:Y:S02]  /*0050*/  SHF.R.U32.HI R0, RZ, 0x5, R4.reuse ;  /* 0x00000005ff007819 */ /* 0x101fe40000011604 */
[----:B------:R-:W-:-:S03]  /*0060*/  SHF.R.U32.HI R2, RZ, 0x7, R4 ;  /* 0x00000007ff027819 */ /* 0x000fc60000011604 */
[----:B------:R-:W0:Y:S04]  /*0070*/  SHFL.IDX PT, R3, R0, RZ, 0x1f ;  /* 0x00001fff00037589 */ /* 0x000e2800000e0000 */
[----:B------:R-:W1:Y:S01]  /*0080*/  SHFL.IDX PT, R2, R2, RZ, 0x1f ;  /* 0x00001fff02027589 */ /* 0x000e6200000e0000 */
[----:B0-----:R-:W-:Y:S02]  /*0090*/  R2UR UR4, R3 ;  /* 0x00000000030472ca */ /* 0x001fe400000e0000 */
[----:B-1----:R-:W-:-:S11]  /*00a0*/  R2UR UR6, R2 ;  /* 0x00000000020672ca */ /* 0x002fd600000e0000 */
[----:B------:R-:W-:Y:S02]  /*00b0*/  USHF.R.S32.HI UR5, URZ, 0x1f, UR4 ;  /* 0x0000001f3f057899 */ /* 0x000fe40008011404 */
[----:B------:R-:W-:Y:S02]  /*00c0*/  ISETP.NE.OR P0, PT, RZ, UR4, !P0 ;  /* 0x00000004ff007c0c */ /* 0x000fe4000c705670 */
[----:B------:R-:W-:-:S04]  /*00d0*/  ULEA.HI UR5, UR5, UR4, URZ, 0x2 ;  /* 0x0000000405057291 */ /* 0x000fc8000f8f103f */
[----:B------:R-:W-:-:S04]  /*00e0*/  ULOP3.LUT UR5, UR5, 0xfffffffc, URZ, 0xc0, !UPT ;  /* 0xfffffffc05057892 */ /* 0x000fc8000f8ec03f */
[----:B------:R-:W-:-:S03]  /*00f0*/  UIADD3 UR8, UR4, -UR5, URZ ;  /* 0x8000000504087290 */ /* 0x000fc6000fffe03f */
[----:B------:R-:W-:Y:S09]  /*0100*/  @P0 BRA `(.L_x_1) ;  /* 0x0000000000200947 */ /* 0x000ff20003800000 */
[----:B------:R-:W-:Y:S02]  /*0110*/  ULDC.64 UR4, c[0x0][0x198] ;  /* 0x0000660000047ab9 */ /* 0x000fe40000000a00 */
[----:B------:R-:W-:Y:S02]  /*0120*/  UIADD3 UR10, UP0, UR4, 0xf0, URZ ;  /* 0x000000f0040a7890 */ /* 0x000fe4000ff1e03f */
[----:B------:R-:W-:Y:S02]  /*0130*/  UIADD3 UR4, UP1, UR4, 0x1f0, URZ ;  /* 0x000001f004047890 */ /* 0x000fe4000ff3e03f */
[----:B------:R-:W-:Y:S02]  /*0140*/  UIADD3.X UR11, URZ, UR5, URZ, UP0, !UPT ;  /* 0x000000053f0b7290 */ /* 0x000fe400087fe43f */
[----:B------:R-:W-:-:S07]  /*0150*/  UIADD3.X UR5, URZ, UR5, URZ, UP1, !UPT ;  /* 0x000000053f057290 */ /* 0x000fce0008ffe43f */
[----:B------:R0:W-:Y:S02]  /*0160*/  UTMACCTL.PF [UR10] ;  /* 0x000000000a0079b9 */ /* 0x0001e40008040000 */
[----:B------:R0:W-:Y:S02]  /*0170*/  UTMACCTL.PF [UR4] ;  /* 0x00000000040079b9 */ /* 0x0001e40008040000 */
[----:B0-----:R-:W-:Y:S01]  /*0180*/  NOP ;  /* 0x0000000000007918 */ /* 0x001fe20000000000 */
.L_x_1:
[----:B------:R-:W-:Y:S05]  /*0190*/  BSYNC B0 ;  /* 0x0000000000007941 */ /* 0x000fea0003800000 */
.L_x_0:
[----:B------:R-:W0:Y:S01]  /*01a0*/  SHFL.IDX PT, R3, R0, RZ, 0x1f ;  /* 0x00001fff00037589 */ /* 0x000e2200000e0000 */
[----:B------:R-:W-:Y:S01]  /*01b0*/  UISETP.NE.AND UP0, UPT, UR8, 0x3, UPT ;  /* 0x000000030800788c */ /* 0x000fe2000bf05270 */
[----:B------:R-:W-:Y:S01]  /*01c0*/  ISETP.NE.AND P1, PT, RZ, UR6, PT ;  /* 0x00000006ff007c0c */ /* 0x000fe2000bf25270 */
[----:B------:R-:W-:Y:S02]  /*01d0*/  UIADD3 UR10, UR6, -0x1, URZ ;  /* 0xffffffff060a7890 */ /* 0x000fe4000fffe03f */
[----:B------:R-:W-:Y:S02]  /*01e0*/  UISETP.EQ.OR UP0, UPT, UR8, URZ, !UP0 ;  /* 0x0000003f0800728c */ /* 0x000fe4000c702670 */
[----:B------:R-:W-:Y:S02]  /*01f0*/  UISETP.GE.U32.AND UP1, UPT, UR10, 0x2, UPT ;  /* 0x000000020a00788c */ /* 0x000fe4000bf26070 */
[----:B------:R-:W-:-:S04]  /*0200*/  UISETP.EQ.AND UP0, UPT, UR6, URZ, UP0 ;  /* 0x0000003f0600728c */ /* 0x000fc80008702270 */
[----:B------:R-:W-:-:S04]  /*0210*/  USEL UR13, URZ, 0x1, !UP0 ;  /* 0x000000013f0d7887 */ /* 0x000fc8000c000000 */
[----:B------:R-:W-:Y:S01]  /*0220*/  USEL UR13, UR13, 0x2, UP1 ;  /* 0x000000020d0d7887 */ /* 0x000fe20008800000 */
[----:B0-----:R-:W-:-:S13]  /*0230*/  ISETP.NE.AND P0, PT, R3, RZ, PT ;  /* 0x000000ff0300720c */ /* 0x001fda0003f05270 */
[----:B------:R-:W-:Y:S05]  /*0240*/  @P0 BRA `(.L_x_2) ;  /* 0x00000000008c0947 */ /* 0x000fea0003800000 */
[----:B------:R-:W-:Y:S01]  /*0250*/  ELECT P0, URZ, PT ;  /* 0x00000000003f782f */ /* 0x000fe20003800000 */
[----:B------:R-:W-:-:S12]  /*0260*/  BSSY B0, `(.L_x_2) ;  /* 0x0000021000007945 */ /* 0x000fd80003800000 */
[----:B------:R-:W-:Y:S05]  /*0270*/  @!P0 BRA `(.L_x_3) ;  /* 0x00000000007c8947 */ /* 0x000fea0003800000 */
[----:B------:R-:W0:Y:S01]  /*0280*/  S2UR UR9, SR_CgaCtaId ;  /* 0x00000000000979c3 */ /* 0x000e220000008800 */
[----:B------:R-:W-:Y:S01]  /*0290*/  UMOV UR4, 0x400 ;  /* 0x0000040000047882 */ /* 0x000fe20000000000 */
[----:B------:R-:W-:Y:S01]  /*02a0*/  UMOV UR5, 0x1 ;  /* 0x0000000100057882 */ /* 0x000fe20000000000 */
[----:B------:R-:W-:Y:S02]  /*02b0*/  UMOV UR6, 0x4 ;  /* 0x0000000400067882 */ /* 0x000fe40000000000 */
[----:B------:R-:W-:-:S04]  /*02c0*/  UIADD3 UR6, -UR6, 0x100000, URZ ;  /* 0x0010000006067890 */ /* 0x000fc8000fffe13f */
[----:B------:R-:W-:Y:S02]  /*02d0*/  USHF.L.U32 UR7, UR6, 0xb, URZ ;  /* 0x0000000b06077899 */ /* 0x000fe4000800063f */
[----:B------:R-:W-:Y:S02]  /*02e0*/  USHF.L.U32 UR6, UR6, 0x1, URZ ;  /* 0x0000000106067899 */ /* 0x000fe4000800063f */
[----:B0-----:R-:W-:Y:S02]  /*02f0*/  ULEA UR9, UR9, UR4, 0x18 ;  /* 0x0000000409097291 */ /* 0x001fe4000f8ec03f */
[----:B------:R-:W-:-:S04]  /*0300*/  UIADD3 UR4, -UR5, 0x100000, URZ ;  /* 0x0010000005047890 */ /* 0x000fc8000fffe13f */
[----:B------:R-:W-:Y:S02]  /*0310*/  USHF.L.U32 UR5, UR4, 0xb, URZ ;  /* 0x0000000b04057899 */ /* 0x000fe4000800063f */
[----:B------:R-:W-:Y:S01]  /*0320*/  USHF.L.U32 UR4, UR4, 0x1, URZ ;  /* 0x0000000104047899 */ /* 0x000fe2000800063f */
[----:B------:R-:W0:Y:S11]  /*0330*/  FENCE.VIEW.ASYNC.S ;  /* 0x00000000000073c6 */ /* 0x000e360000000000 */
[----:B0-----:R0:W1:Y:S01]  /*0340*/  SYNCS.EXCH.64 URZ, [UR9], UR4 ;  /* 0x00000004093f75b2 */ /* 0x0010620008000100 */
[----:B------:R0:W2:Y:S01]  /*0350*/  SYNCS.EXCH.64 URZ, [UR9+0x48], UR6 ;  /* 0x00004806093f75b2 */ /* 0x0000a20008000100 */
[----:B------:R0:W3:Y:S01]  /*0360*/  SYNCS.EXCH.64 URZ, [UR9+0x8], UR4 ;  /* 0x00000804093f75b2 */ /* 0x0000e20008000100 */
[----:B------:R0:W4:Y:S01]  /*0370*/  SYNCS.EXCH.64 URZ, [UR9+0x50], UR6 ;  /* 0x00005006093f75b2 */ /* 0x0001220008000100 */
[----:B------:R0:W0:Y:S01]  /*0380*/  SYNCS.EXCH.64 URZ, [UR9+0x10], UR4 ;  /* 0x00001004093f75b2 */ /* 0x0000220008000100 */
        /* <DEDUP_REMOVED lines=13> */
[----:B------:R-:W-:Y:S01]  /*0460*/  NOP ;  /* 0x0000000000007918 */ /* 0x000fe20000000000 */
.L_x_3:
[----:B0-----:R-:W-:Y:S05]  /*0470*/  BSYNC B0 ;  /* 0x0000000000007941 */ /* 0x001fea0003800000 */
.L_x_2:
[----:B------:R-:W-:Y:S01]  /*0480*/  SHF.R.S32.HI R2, RZ, 0x1f, R4 ;  /* 0x0000001fff027819 */ /* 0x000fe20000011404 */
[----:B------:R-:W0:Y:S01]  /*0490*/  SHFL.IDX PT, R0, R0, RZ, 0x1f ;  /* 0x00001fff00007589 */ /* 0x000e2200000e0000 */
[----:B------:R-:W5:Y:S01]  /*04a0*/  S2UR UR9, SR_CTAID.X ;  /* 0x00000000000979c3 */ /* 0x000f620000002500 */
[----:B------:R-:W-:Y:S02]  /*04b0*/  ELECT P0, URZ, PT ;  /* 0x00000000003f782f */ /* 0x000fe40003800000 */
[----:B------:R-:W-:Y:S01]  /*04c0*/  LEA.HI R2, R2, R4, RZ, 0x7 ;  /* 0x0000000402027211 */ /* 0x000fe200078f38ff */
[----:B------:R-:W-:Y:S01]  /*04d0*/  ULDC UR4, c[0x0][0x150] ;  /* 0x0000540000047ab9 */ /* 0x000fe20000000800 */
[----:B------:R-:W-:Y:S01]  /*04e0*/  SHF.R.S32.HI R6, RZ, 0x1f, R3 ;  /* 0x0000001fff067819 */ /* 0x000fe20000011403 */
[----:B------:R-:W-:Y:S01]  /*04f0*/  NOP ;  /* 0x0000000000007918 */ /* 0x000fe20000000000 */
[----:B------:R-:W-:Y:S01]  /*0500*/  LOP3.LUT R2, R2, 0xffffff80, RZ, 0xc0, !PT ;  /* 0xffffff8002027812 */ /* 0x000fe200078ec0ff */
[----:B------:R-:W-:Y:S01]  /*0510*/  NOP ;  /* 0x0000000000007918 */ /* 0x000fe20000000000 */
[----:B------:R-:W-:Y:S01]  /*0520*/  LEA.HI R6, R6, R3, RZ, 0x2 ;  /* 0x0000000306067211 */ /* 0x000fe200078f10ff */
[----:B------:R-:W1:Y:S02]  /*0530*/  LDC R8, c[0x0][0x144] ;  /* 0x00005100ff087b82 */ /* 0x000e640000000800 */
[----:B------:R-:W-:Y:S01]  /*0540*/  IMAD.IADD R4, R4, 0x1, -R2 ;  /* 0x0000000104047824 */ /* 0x000fe200078e0a02 */
[----:B------:R-:W-:Y:S01]  /*0550*/  LOP3.LUT R6, R6, 0x3ffffffc, RZ, 0xc0, !PT ;  /* 0x3ffffffc06067812 */ /* 0x000fe200078ec0ff */
[----:B------:R-:W2:Y:S03]  /*0560*/  S2R R2, SR_CTAID.Y ;  /* 0x0000000000027919 */ /* 0x000ea60000002600 */
[----:B------:R-:W-:Y:S01]  /*0570*/  SHF.R.S32.HI R5, RZ, 0x1f, R4 ;  /* 0x0000001fff057819 */ /* 0x000fe20000011404 */
[----:B------:R-:W-:Y:S01]  /*0580*/  IMAD.IADD R6, R3, 0x1, -R6 ;  /* 0x0000000103067824 */ /* 0x000fe200078e0a06 */
[----:B------:R-:W3:Y:S02]  /*0590*/  LDC R11, c[0x0][0x148] ;  /* 0x00005200ff0b7b82 */ /* 0x000ee40000000800 */
[----:B------:R-:W-:-:S02]  /*05a0*/  LEA.HI R5, R5, R4, RZ, 0x3 ;  /* 0x0000000405057211 */ /* 0x000fc400078f18ff */
[----:B0-----:R-:W-:Y:S02]  /*05b0*/  ISETP.NE.OR P0, PT, R0, RZ, !P0 ;  /* 0x000000ff0000720c */ /* 0x001fe40004705670 */
[--C-:B------:R-:W-:Y:S02]  /*05c0*/  SHF.R.S32.HI R0, RZ, 0x3, R5.reuse ;  /* 0x00000003ff007819 */ /* 0x100fe40000011405 */
[----:B------:R-:W-:Y:S02]  /*05d0*/  SHF.R.S32.HI R5, RZ, 0x1f, R5 ;  /* 0x0000001fff057819 */ /* 0x000fe40000011405 */
[----:B-----5:R-:W-:Y:S02]  /*05e0*/  I2FP.F32.U32 R7, UR9 ;  /* 0x0000000900077c45 */ /* 0x020fe40008201000 */
[----:B------:R-:W-:-:S03]  /*05f0*/  LEA.HI R5, R5, R0, RZ, 0x2 ;  /* 0x0000000005057211 */ /* 0x000fc600078f10ff */
[----:B------:R-:W-:Y:S01]  /*0600*/  FMUL R7, R7, UR4 ;  /* 0x0000000407077c20 */ /* 0x000fe20008400000 */
[----:B------:R-:W-:Y:S01]  /*0610*/  LOP3.LUT R5, R5, 0xfffffffc, RZ, 0xc0, !PT ;  /* 0xfffffffc05057812 */ /* 0x000fe200078ec0ff */
[----:B------:R-:W-:Y:S01]  /*0620*/  VOTEU.ALL UP0, P0 ;  /* 0x00000000003f7886 */ /* 0x000fe20000000000 */
[----:B------:R-:W-:Y:S01]  /*0630*/  ULDC UR4, c[0x0][0x154] ;  /* 0x0000550000047ab9 */ /* 0x000fe20000000800 */
[----:B------:R-:W-:Y:S02]  /*0640*/  VOTEU.ALL UP1, P0 ;  /* 0x00000000003f7886 */ /* 0x000fe40000020000 */
[----:B------:R-:W0:Y:S01]  /*0650*/  F2I.U32.TRUNC.NTZ R7, R7 ;  /* 0x0000000700077305 */ /* 0x000e22000020f000 */
[----:B------:R-:W-:Y:S01]  /*0660*/  IMAD.IADD R5, R0, 0x1, -R5 ;  /* 0x0000000100057824 */ /* 0x000fe200078e0a05 */
[----:B------:R-:W5:Y:S01]  /*0670*/  @!UP0 S2UR UR7, SR_CgaCtaId ;  /* 0x00000000000789c3 */ /* 0x000f620000008800 */
[----:B------:R-:W-:Y:S02]  /*0680*/  @!UP0 UMOV UR6, 0x400 ;  /* 0x0000040000068882 */ /* 0x000fe40000000000 */
[----:B------:R-:W-:Y:S01]  /*0690*/  IMAD R5, R6, 0x4, R5 ;  /* 0x0000000406057824 */ /* 0x000fe200078e0205 */
[----:B--2---:R-:W-:-:S04]  /*06a0*/  I2FP.F32.U32 R9, R2 ;  /* 0x0000000200097245 */ /* 0x004fc80000201000 */
[----:B------:R-:W-:Y:S01]  /*06b0*/  LEA.HI R0, R5, R5, RZ, 0x1 ;  /* 0x0000000505007211 */ /* 0x000fe200078f08ff */
[----:B------:R-:W-:Y:S01]  /*06c0*/  FMUL R9, R9, UR4 ;  /* 0x0000000409097c20 */ /* 0x000fe20008400000 */
[----:B------:R-:W-:Y:S02]  /*06d0*/  UMOV UR4, 0x20 ;  /* 0x0000002000047882 */ /* 0x000fe40000000000 */
[----:B------:R-:W-:Y:S01]  /*06e0*/  LOP3.LUT R6, R0, 0xfffffffe, RZ, 0xc0, !PT ;  /* 0xfffffffe00067812 */ /* 0x000fe200078ec0ff */
[----:B0-----:R-:W-:Y:S01]  /*06f0*/  IMAD.MOV R13, RZ, RZ, -R7 ;  /* 0x000000ffff0d7224 */ /* 0x001fe200078e0a07 */
[----:B------:R-:W-:-:S04]  /*0700*/  @!UP0 UIADD3 UR4, -UR4, 0x100000, URZ ;  /* 0x0010000004048890 */ /* 0x000fc8000fffe13f */
[----:B------:R-:W-:Y:S02]  /*0710*/  @!UP0 USHF.L.U32 UR5, UR4, 0xb, URZ ;  /* 0x0000000b04058899 */ /* 0x000fe4000800063f */
[----:B------:R-:W-:Y:S01]  /*0720*/  @!UP0 USHF.L.U32 UR4, UR4, 0x1, URZ ;  /* 0x0000000104048899 */ /* 0x000fe2000800063f */
[----:B------:R-:W0:Y:S01]  /*0730*/  F2I.U32.TRUNC.NTZ R9, R9 ;  /* 0x0000000900097305 */ /* 0x000e22000020f000 */
[----:B-1----:R-:W-:Y:S02]  /*0740*/  IMAD R0, R8, R13, UR9 ;  /* 0x0000000908007e24 */ /* 0x002fe4000f8e020d */
[C---:B------:R-:W-:Y:S02]  /*0750*/  IMAD.IADD R7, R5.reuse, 0x1, -R6 ;  /* 0x0000000105077824 */ /* 0x040fe400078e0a06 */
[----:B------:R-:W-:-:S03]  /*0760*/  IMAD.SHL.U32 R6, R5, 0x4, RZ ;  /* 0x0000000405067824 */ /* 0x000fc600078e00ff */
[----:B------:R-:W-:Y:S01]  /*0770*/  ISETP.NE.AND P2, PT, R7, R0, PT ;  /* 0x000000000700720c */ /* 0x000fe20003f45270 */
[----:B-----5:R-:W-:Y:S01]  /*0780*/  @!UP0 ULEA UR6, UR7, UR6, 0x18 ;  /* 0x0000000607068291 */ /* 0x020fe2000f8ec03f */
[----:B------:R-:W-:Y:S01]  /*0790*/  LOP3.LUT R10, R5, 0xc, R6, 0x78, !PT ;  /* 0x0000000c050a7812 */ /* 0x000fe200078e7806 */
[----:B------:R-:W1:Y:S01]  /*07a0*/  LDC R7, c[0x0][0x140] ;  /* 0x00005000ff077b82 */ /* 0x000e620000000800 */
[----:B------:R-:W-:Y:S01]  /*07b0*/  VOTEU.ALL UP0, P0 ;  /* 0x00000000003f7886 */ /* 0x000fe20000000000 */
[----:B------:R-:W-:Y:S01]  /*07c0*/  LOP3.LUT P0, RZ, R4, 0x7, RZ, 0xc0, !PT ;  /* 0x0000000704ff7812 */ /* 0x000fe2000780c0ff */
[----:B0-----:R-:W-:Y:S01]  /*07d0*/  IMAD.MOV R12, RZ, RZ, -R9 ;  /* 0x000000ffff0c7224 */ /* 0x001fe200078e0a09 */
[----:B------:R0:W-:Y:S01]  /*07e0*/  STL [R1+0x7c], R10 ;  /* 0x00007c0a01007387 */ /* 0x0001e20000100800 */
[----:B------:R-:W-:Y:S01]  /*07f0*/  IMAD.MOV.U32 R4, RZ, RZ, 0x1 ;  /* 0x00000001ff047424 */ /* 0x000fe200078e00ff */
[----:B------:R-:W-:Y:S01]  /*0800*/  ISETP.LT.U32.AND P0, PT, R10, 0x2, !P0 ;  /* 0x000000020a00780c */ /* 0x000fe20004701070 */
[----:B---3--:R-:W-:-:S03]  /*0810*/  IMAD R6, R11, R12, R2 ;  /* 0x0000000c0b067224 */ /* 0x008fc600078e0202 */
[----:B------:R-:W-:Y:S01]  /*0820*/  @P2 LEA.HI R5, R10, R10, RZ, 0x1 ;  /* 0x0000000a0a052211 */ /* 0x000fe200078f08ff */
[----:B------:R-:W2:Y:S02]  /*0830*/  FENCE.VIEW.ASYNC.S ;  /* 0x00000000000073c6 */ /* 0x000ea40000000000 */
[----:B--2---:R0:W2:Y:S01]  /*0840*/  @!UP0 SYNCS.EXCH.64 URZ, [UR6+0xa0], UR4 ;  /* 0x0000a004063f85b2 */ /* 0x0040a20008000100 */
[----:B------:R-:W-:-:S04]  /*0850*/  @P2 SHF.R.S32.HI R5, RZ, 0x1, R5 ;  /* 0x00000001ff052819 */ /* 0x000fc80000011405 */
[----:B------:R-:W-:Y:S02]  /*0860*/  @P2 ISETP.NE.AND P3, PT, R5, R6, PT ;  /* 0x000000060500220c */ /* 0x000fe40003f65270 */
[----:B------:R-:W-:Y:S02]  /*0870*/  SEL R5, RZ, 0x1, !P0 ;  /* 0x00000001ff057807 */ /* 0x000fe40004000000 */
[----:B------:R-:W-:Y:S02]  /*0880*/  @P2 SEL R4, RZ, 0x1, P3 ;  /* 0x00000001ff042807 */ /* 0x000fe40001800000 */
[----:B-1----:R-:W-:Y:S02]  /*0890*/  ISETP.EQ.U32.AND P4, PT, R7, 0x1, PT ;  /* 0x000000010700780c */ /* 0x002fe40003f82070 */
[----:B------:R-:W-:Y:S01]  /*08a0*/  LOP3.LUT R4, R4, R5, RZ, 0xc0, !PT ;  /* 0x0000000504047212 */ /* 0x000fe200078ec0ff */
[----:B------:R0:W1:Y:S01]  /*08b0*/  @!UP1 SYNCS.EXCH.64 URZ, [UR6+0xa8], UR4 ;  /* 0x0000a804063f95b2 */ /* 0x0000620008000100 */
[----:B------:R-:W-:-:S03]  /*08c0*/  NOP ;  /* 0x0000000000007918 */ /* 0x000fc60000000000 */
[----:B------:R0:W-:Y:S06]  /*08d0*/  STL [R1+0x78], R4 ;  /* 0x0000780401007387 */ /* 0x0001ec0000100800 */
[----:B--2---:R-:W-:Y:S05]  /*08e0*/  @!P4 BRA `(.L_x_4) ;  /* 0x000000000008c947 */ /* 0x004fea0003800000 */
[----:B-1--4-:R-:W-:Y:S01]  /*08f0*/  UCGABAR_ARV ;  /* 0x00000000000079c7 */ /* 0x012fe20008000000 */
[----:B------:R-:W-:Y:S05]  /*0900*/  BRA `(.L_x_5) ;  /* 0x0000000000047947 */ /* 0x000fea0003800000 */
.L_x_4:
[----:B-1--4-:R-:W-:Y:S01]  /*0910*/  NOP ;  /* 0x0000000000007918 */ /* 0x012fe20000000000 */
.L_x_5:
[----:B------:R-:W1:Y:S01]  /*0920*/  LDC R3, c[0x0][0x65c] ;  /* 0x00019700ff037b82 */ /* 0x000e620000000800 */
[----:B0-----:R-:W-:Y:S02]  /*0930*/  IMAD.U32 R4, RZ, RZ, UR9 ;  /* 0x00000009ff047e24 */ /* 0x001fe4000f8e00ff */
[----:B------:R-:W-:Y:S01]  /*0940*/  IMAD.MOV.U32 R5, RZ, RZ, RZ ;  /* 0x000000ffff057224 */ /* 0x000fe200078e00ff */
[----:B-1----:R-:W-:-:S13]  /*0950*/  ISETP.NE.AND P2, PT, R3, 0x1, PT ;  /* 0x000000010300780c */ /* 0x002fda0003f45270 */
[----:B------:R-:W0:Y:S01]  /*0960*/  @P2 LDC R7, c[0x0][0x10] ;  /* 0x00000400ff072b82 */ /* 0x000e220000000800 */
[----:B------:R-:W-:Y:S02]  /*0970*/  @P2 IMAD.MOV.U32 R3, RZ, RZ, RZ ;  /* 0x000000ffff032224 */ /* 0x000fe400078e00ff */
[----:B------:R-:W-:-:S05]  /*0980*/  @P2 IMAD.MOV.U32 R13, RZ, RZ, RZ ;  /* 0x000000ffff0d2224 */ /* 0x000fca00078e00ff */
[----:B------:R-:W1:Y:S01]  /*0990*/  @!P2 LDC R9, c[0x0][0xc] ;  /* 0x00000300ff09ab82 */ /* 0x000e620000000800 */
[----:B0-----:R-:W-:-:S04]  /*09a0*/  @P2 IMAD.WIDE.U32 R6, R7, UR9, R2 ;  /* 0x0000000907062c25 */ /* 0x001fc8000f8e0002 */
[----:B------:R-:W-:Y:S02]  /*09b0*/  @P2 IMAD.MOV.U32 R19, RZ, RZ, R6 ;  /* 0x000000ffff132224 */ /* 0x000fe400078e0006 */
[----:B------:R-:W-:Y:S02]  /*09c0*/  @P2 IMAD.IADD R23, R7, 0x1, R13 ;  /* 0x0000000107172824 */ /* 0x000fe400078e020d */
[----:B-1----:R-:W-:-:S04]  /*09d0*/  @!P2 IMAD.WIDE.U32 R4, R2, R9, R4 ;  /* 0x000000090204a225 */ /* 0x002fc800078e0004 */
[----:B------:R-:W-:Y:S02]  /*09e0*/  @!P2 IMAD.MOV.U32 R19, RZ, RZ, R4 ;  /* 0x000000ffff13a224 */ /* 0x000fe400078e0004 */
[----:B------:R-:W-:-:S03]  /*09f0*/  @!P2 IMAD.MOV.U32 R23, RZ, RZ, R5 ;  /* 0x000000ffff17a224 */ /* 0x000fc600078e0005 */
[----:B------:R0:W-:Y:S04]  /*0a00*/  STL [R1+0x84], R19 ;  /* 0x0000841301007387 */ /* 0x0001e80000100800 */
[----:B------:R0:W-:Y:S01]  /*0a10*/  STL [R1+0x80], R23 ;  /* 0x0000801701007387 */ /* 0x0001e20000100800 */
[----:B------:R-:W-:Y:S05]  /*0a20*/  @!P4 BRA `(.L_x_6) ;  /* 0x00000000000cc947 */ /* 0x000fea0003800000 */
[----:B------:R-:W-:Y:S01]  /*0a30*/  UCGABAR_WAIT ;  /* 0x0000000000007dc7 */ /* 0x000fe20008000000 */
[----:B------:R-:W-:Y:S01]  /*0a40*/  CCTL.IVALL ;  /* 0x00000000ff00798f */ /* 0x000fe20002000000 */
[----:B------:R-:W-:Y:S05]  /*0a50*/  BRA `(.L_x_7) ;  /* 0x0000000000047947 */ /* 0x000fea0003800000 */
.L_x_6:
[----:B------:R-:W-:Y:S06]  /*0a60*/  BAR.SYNC.DEFER_BLOCKING 0x0 ;  /* 0x0000000000007b1d */ /* 0x000fec0000010000 */
.L_x_7:
[----:B------:R-:W-:Y:S05]  /*0a70*/  @!P1 BRA `(.L_x_8) ;  /* 0x000000e000a49947 */ /* 0x000fea0003800000 */
[----:B------:R-:W-:-:S06]  /*0a80*/  UISETP.GT.U32.AND UP0, UPT, UR10, 0x1, UPT ;  /* 0x000000010a00788c */ /* 0x000fcc000bf04070 */
[----:B------:R-:W-:-:S13]  /*0a90*/  PLOP3.LUT P0, PT, PT, PT, UP0, 0x80, 0x0 ;  /* 0x000000000000781c */ /* 0x000fda0003f0f008 */
[----:B------:R-:W-:Y:S05]  /*0aa0*/  @P0 EXIT ;  /* 0x000000000000094d */ /* 0x000fea0003800000 */
[----:B------:R-:W-:Y:S01]  /*0ab0*/  IMAD.MOV.U32 R6, RZ, RZ, -0x1 ;  /* 0xffffffffff067424 */ /* 0x000fe200078e00ff */
[----:B------:R-:W-:Y:S01]  /*0ac0*/  ULDC.64 UR4, c[0x0][0x650] ;  /* 0x0001940000047ab9 */ /* 0x000fe20000000a00 */
[----:B------:R-:W-:Y:S01]  /*0ad0*/  IMAD.MOV.U32 R5, RZ, RZ, -0x1 ;  /* 0xffffffffff057424 */ /* 0x000fe200078e00ff */
[----:B------:R-:W-:Y:S01]  /*0ae0*/  ISETP.GE.U32.AND P0, PT, R19, UR4, PT ;  /* 0x0000000413007c0c */ /* 0x000fe2000bf06070 */
[----:B------:R-:W-:Y:S01]  /*0af0*/  UMOV UR22, 0xffffffff ;  /* 0xffffffff00167882 */ /* 0x000fe20000000000 */
[----:B------:R1:W-:Y:S01]  /*0b00*/  STL [R1+0x8c], R6 ;  /* 0x00008c0601007387 */ /* 0x0003e20000100800 */
[----:B------:R-:W-:Y:S02]  /*0b10*/  PRMT R4, RZ, 0x7610, R4 ;  /* 0x00007610ff047816 */ /* 0x000fe40000000004 */
[----:B------:R-:W-:Y:S01]  /*0b20*/  ISETP.GE.U32.AND.EX P0, PT, R23, UR5, PT, P0 ;  /* 0x0000000517007c0c */ /* 0x000fe2000bf06100 */
[----:B------:R1:W-:-:S12]  /*0b30*/  STL [R1+0x88], R5 ;  /* 0x0000880501007387 */ /* 0x0003d80000100800 */
[----:B-1----:R-:W-:Y:S05]  /*0b40*/  @P0 BRA `(.L_x_9) ;  /* 0x0000000400380947 */ /* 0x002fea0003800000 */
[----:B------:R-:W1:Y:S01]  /*0b50*/  LDC.64 R14, c[0x0][0x628] ;  /* 0x00018a00ff0e7b82 */ /* 0x000e620000000a00 */
[----:B------:R-:W-:Y:S02]  /*0b60*/  IMAD.MOV.U32 R4, RZ, RZ, R19 ;  /* 0x000000ffff047224 */ /* 0x000fe400078e0013 */
[----:B------:R-:W-:-:S05]  /*0b70*/  IMAD.MOV.U32 R5, RZ, RZ, R23 ;  /* 0x000000ffff057224 */ /* 0x000fca00078e0017 */
[----:B------:R-:W2:Y:S08]  /*0b80*/  LDC R10, c[0x0][0x630] ;  /* 0x00018c00ff0a7b82 */ /* 0x000eb00000000800 */
[----:B------:R-:W3:Y:S01]  /*0b90*/  LDC.64 R16, c[0x0][0x620] ;  /* 0x00018800ff107b82 */ /* 0x000ee20000000a00 */
[----:B-1----:R-:W-:-:S04]  /*0ba0*/  ISETP.NE.U32.AND P0, PT, R14, RZ, PT ;  /* 0x000000ff0e00720c */ /* 0x002fc80003f05070 */
[----:B------:R-:W-:-:S13]  /*0bb0*/  ISETP.NE.AND.EX P0, PT, R15, RZ, PT, P0 ;  /* 0x000000ff0f00720c */ /* 0x000fda0003f05300 */
[----:B--23--:R-:W-:Y:S05]  /*0bc0*/  @!P0 BRA `(.L_x_10) ;  /* 0x0000000000288947 */ /* 0x00cfea0003800000 */
[----:B------:R-:W1:Y:S02]  /*0bd0*/  LDC R9, c[0x0][0x634] ;  /* 0x00018d00ff097b82 */ /* 0x000e640000000800 */
[----:B-1----:R-:W-:-:S05]  /*0be0*/  IADD3 R9, P0, R19, R9, RZ ;  /* 0x0000000913097210 */ /* 0x002fca0007f1e0ff */
[----:B------:R-:W-:-:S04]  /*0bf0*/  IMAD.X R13, RZ, RZ, R23, P0 ;  /* 0x000000ffff0d7224 */ /* 0x000fc800000e0617 */
[----:B------:R-:W-:-:S04]  /*0c00*/  IMAD.WIDE.U32 R4, R13, R14, RZ ;  /* 0x0000000e0d047225 */ /* 0x000fc800078e00ff */
[----:B------:R-:W-:-:S04]  /*0c10*/  IMAD.WIDE.U32 R6, P0, R9, R15, R4 ;  /* 0x0000000f09067225 */ /* 0x000fc80007800004 */
[----:B------:R-:W-:-:S04]  /*0c20*/  IMAD.WIDE.U32 R4, R9, R14, RZ ;  /* 0x0000000e09047225 */ /* 0x000fc800078e00ff */
[----:B------:R-:W-:Y:S01]  /*0c30*/  IMAD.X R9, RZ, RZ, RZ, P0 ;  /* 0x000000ffff097224 */ /* 0x000fe200000e06ff */
[----:B------:R-:W-:Y:S01]  /*0c40*/  IADD3 RZ, P0, R5, R6, RZ ;  /* 0x0000000605ff7210 */ /* 0x000fe20007f1e0ff */
[----:B------:R-:W-:-:S04]  /*0c50*/  IMAD.MOV.U32 R8, RZ, RZ, R7 ;  /* 0x000000ffff087224 */ /* 0x000fc800078e0007 */
[----:B------:R-:W-:-:S08]  /*0c60*/  IMAD.WIDE.U32.X R4, R13, R15, R8, P0 ;  /* 0x0000000f0d047225 */ /* 0x000fd000000e0408 */
.L_x_10:
[----:B------:R-:W1:Y:S01]  /*0c70*/  LDC.64 R20, c[0x0][0x640] ;  /* 0x00019000ff147b82 */ /* 0x000e620000000a00 */
[-C--:B------:R-:W-:Y:S01]  /*0c80*/  SHF.R.U64 R22, R4, R10.reuse, R5 ;  /* 0x0000000a04167219 */ /* 0x080fe20000001205 */
[----:B------:R-:W-:Y:S01]  /*0c90*/  IMAD.MOV.U32 R4, RZ, RZ, R19 ;  /* 0x000000ffff047224 */ /* 0x000fe200078e0013 */
[----:B------:R-:W-:Y:S01]  /*0ca0*/  SHF.R.U32.HI R3, RZ, R10, R5 ;  /* 0x0000000aff037219 */ /* 0x000fe20000011605 */
[----:B------:R-:W-:Y:S01]  /*0cb0*/  IMAD.MOV.U32 R5, RZ, RZ, R23 ;  /* 0x000000ffff057224 */ /* 0x000fe200078e0017 */
[----:B------:R-:W-:Y:S01]  /*0cc0*/  IADD3 R7, P0, RZ, -R22, RZ ;  /* 0x80000016ff077210 */ /* 0x000fe20007f1e0ff */
[----:B0-----:R-:W-:Y:S02]  /*0cd0*/  IMAD R23, R11, R12, R2 ;  /* 0x0000000c0b177224 */ /* 0x001fe400078e0202 */
[----:B------:R-:W0:Y:S01]  /*0ce0*/  LDC R8, c[0x0][0x618] ;  /* 0x00018600ff087b82 */ /* 0x000e220000000800 */
[----:B------:R-:W-:Y:S02]  /*0cf0*/  IMAD.MOV.U32 R11, RZ, RZ, 0x1 ;  /* 0x00000001ff0b7424 */ /* 0x000fe400078e00ff */
[----:B------:R-:W-:-:S02]  /*0d00*/  IMAD.X R3, RZ, RZ, ~R3, P0 ;  /* 0x000000ffff037224 */ /* 0x000fc400000e0e03 */
[----:B------:R-:W-:-:S03]  /*0d10*/  IMAD.WIDE.U32 R4, R7, R16, R4 ;  /* 0x0000001007047225 */ /* 0x000fc600078e0004 */
[----:B------:R-:W2:Y:S01]  /*0d20*/  LDC R14, c[0x0][0x608] ;  /* 0x00018200ff0e7b82 */ /* 0x000ea20000000800 */
[----:B------:R-:W-:-:S04]  /*0d30*/  IMAD R6, R3, R16, RZ ;  /* 0x0000001003067224 */ /* 0x000fc800078e02ff */
[----:B------:R-:W-:-:S03]  /*0d40*/  IMAD R3, R7, R17, R6 ;  /* 0x0000001107037224 */ /* 0x000fc600078e0206 */
[----:B------:R-:W3:Y:S01]  /*0d50*/  LDC R18, c[0x0][0x658] ;  /* 0x00019600ff127b82 */ /* 0x000ee20000000800 */
[----:B------:R-:W-:Y:S01]  /*0d60*/  IMAD.IADD R3, R5, 0x1, R3 ;  /* 0x0000000105037824 */ /* 0x000fe200078e0203 */
[----:B-1----:R-:W-:Y:S01]  /*0d70*/  ISETP.NE.U32.AND P0, PT, R20, RZ, PT ;  /* 0x000000ff1400720c */ /* 0x002fe20003f05070 */
[----:B------:R-:W-:-:S03]  /*0d80*/  IMAD.MOV.U32 R5, RZ, RZ, -0x1 ;  /* 0xffffffffff057424 */ /* 0x000fc600078e00ff */
[----:B------:R-:W-:Y:S02]  /*0d90*/  ISETP.NE.AND.EX P0, PT, R21, RZ, PT, P0 ;  /* 0x000000ff1500720c */ /* 0x000fe40003f05300 */
[----:B------:R-:W1:Y:S01]  /*0da0*/  LDC R13, c[0x0][0x600] ;  /* 0x00018000ff0d7b82 */ /* 0x000e620000000800 */
[-CC-:B0-----:R-:W-:Y:S02]  /*0db0*/  SHF.R.U64 R10, R4, R8.reuse, R3.reuse ;  /* 0x00000008040a7219 */ /* 0x181fe40000001203 */
[----:B------:R-:W-:-:S05]  /*0dc0*/  SHF.R.U32.HI R3, RZ, R8, R3 ;  /* 0x00000008ff037219 */ /* 0x000fca0000011603 */
[----:B------:R-:W0:Y:S01]  /*0dd0*/  LDC R15, c[0x0][0x648] ;  /* 0x00019200ff0f7b82 */ /* 0x000e220000000800 */
[-CC-:B--2---:R-:W-:Y:S02]  /*0de0*/  SHF.R.U64 R19, R10, R14.reuse, R3.reuse ;  /* 0x0000000e0a137219 */ /* 0x184fe40000001203 */
[----:B------:R-:W-:-:S05]  /*0df0*/  SHF.R.U32.HI R3, RZ, R14, R3 ;  /* 0x0000000eff037219 */ /* 0x000fca0000011603 */
[----:B------:R-:W2:Y:S01]  /*0e00*/  LDC R17, c[0x0][0x638] ;  /* 0x00018e00ff117b82 */ /* 0x000ea20000000800 */
[-C--:B---3--:R-:W-:Y:S02]  /*0e10*/  SHF.L.U32 R2, R5, R18.reuse, RZ ;  /* 0x0000001205027219 */ /* 0x088fe400000006ff */
[--C-:B------:R-:W-:Y:S02]  /*0e20*/  SHF.R.U64 R12, R19, R18, R3.reuse ;  /* 0x00000012130c7219 */ /* 0x100fe40000001203 */
[----:B------:R-:W-:Y:S02]  /*0e30*/  LOP3.LUT R8, RZ, R2, RZ, 0x33, !PT ;  /* 0x00000002ff087212 */ /* 0x000fe400078e33ff */
[----:B------:R-:W-:Y:S01]  /*0e40*/  SHF.R.U32.HI R3, RZ, R18, R3 ;  /* 0x00000012ff037219 */ /* 0x000fe20000011603 */
[----:B------:R-:W3:Y:S01]  /*0e50*/  LDC R16, c[0x0][0x610] ;  /* 0x00018400ff107b82 */ /* 0x000ee20000000800 */
[----:B------:R-:W-:Y:S01]  /*0e60*/  IMAD.MOV.U32 R2, RZ, RZ, R12 ;  /* 0x000000ffff027224 */ /* 0x000fe200078e000c */
[----:B------:R-:W-:Y:S06]  /*0e70*/  @!P0 BRA `(.L_x_11) ;  /* 0x0000000000288947 */ /* 0x000fec0003800000 */
[----:B------:R-:W4:Y:S02]  /*0e80*/  LDC R7, c[0x0][0x64c] ;  /* 0x00019300ff077b82 */ /* 0x000f240000000800 */
[----:B----4-:R-:W-:-:S05]  /*0e90*/  IADD3 R7, P0, R12, R7, RZ ;  /* 0x000000070c077210 */ /* 0x010fca0007f1e0ff */
        /* <DEDUP_REMOVED lines=8> */
.L_x_11:
[----:B0-----:R-:W-:Y:S01]  /*0f20*/  SHF.R.U64 R4, R2, R15, R3 ;  /* 0x0000000f02047219 */ /* 0x001fe20000001203 */
[----:B-1----:R-:W-:Y:S01]  /*0f30*/  VIADD R5, R13, 0xffffffff ;  /* 0xffffffff0d057836 */ /* 0x002fe20000000000 */
[----:B------:R-:W-:Y:S02]  /*0f40*/  SHF.L.U32 R2, R11, R18, RZ ;  /* 0x000000120b027219 */ /* 0x000fe400000006ff */
[----:B------:R-:W-:Y:S01]  /*0f50*/  LOP3.LUT R3, R19, R8, RZ, 0xc0, !PT ;  /* 0x0000000813037212 */ /* 0x000fe200078ec0ff */
[----:B------:R-:W-:Y:S01]  /*0f60*/  IMAD.MOV R6, RZ, RZ, -R4 ;  /* 0x000000ffff067224 */ /* 0x000fe200078e0a04 */
[----:B------:R-:W-:Y:S02]  /*0f70*/  SEL R0, R0, R23, !P2 ;  /* 0x0000001700007207 */ /* 0x000fe40005000000 */
[----:B------:R-:W-:Y:S01]  /*0f80*/  LOP3.LUT R5, R10, R5, RZ, 0xc0, !PT ;  /* 0x000000050a057212 */ /* 0x000fe200078ec0ff */
[----:B------:R-:W-:Y:S01]  /*0f90*/  IMAD R3, R2, R4, R3 ;  /* 0x0000000402037224 */ /* 0x000fe200078e0203 */
[----:B------:R-:W-:Y:S01]  /*0fa0*/  R2UR UR22, R22 ;  /* 0x00000000161672ca */ /* 0x000fe200000e0000 */
[----:B--2---:R-:W-:-:S02]  /*0fb0*/  IMAD R2, R6, R17, R12 ;  /* 0x0000001106027224 */ /* 0x004fc400078e020c */
[----:B---3--:R-:W-:Y:S02]  /*0fc0*/  IMAD R0, R3, R16, R0 ;  /* 0x0000001003007224 */ /* 0x008fe400078e0200 */
[----:B------:R-:W-:Y:S02]  /*0fd0*/  IMAD R3, R2, R13, R5 ;  /* 0x0000000d02037224 */ /* 0x000fe400078e0205 */
[----:B------:R-:W-:-:S03]  /*0fe0*/  IMAD.MOV.U32 R4, RZ, RZ, 0x1 ;  /* 0x00000001ff047424 */ /* 0x000fc600078e00ff */
[----:B------:R-:W-:Y:S02]  /*0ff0*/  SEL R2, R3, R0, !P2 ;  /* 0x0000000003027207 */ /* 0x000fe40005000000 */
[----:B------:R-:W-:-:S03]  /*1000*/  SEL R0, R0, R3, !P2 ;  /* 0x0000000300007207 */ /* 0x000fc60005000000 */
[----:B------:R1:W-:Y:S04]  /*1010*/  STL [R1+0x88], R2 ;  /* 0x0000880201007387 */ /* 0x0003e80000100800 */
[----:B------:R1:W-:Y:S02]  /*1020*/  STL [R1+0x8c], R0 ;  /* 0x00008c0001007387 */ /* 0x0003e40000100800 */
.L_x_9:
[----:B------:R-:W-:-:S08]  /*1030*/  NOP ;  /* 0x0000000000007918 */ /* 0x000fd00000000000 */
[----:B------:R-:W2:Y:S02]  /*1040*/  USETMAXREG.TRY_ALLOC.CTAPOOL UP0, 0xe8 ;  /* 0x000000e8000079c8 */ /* 0x000ea40008000600 */
[----:B--2---:R-:W-:-:S13]  /*1050*/  PLOP3.LUT P0, PT, PT, PT, UP0, 0x80, 0x0 ;  /* 0x000000000000781c */ /* 0x004fda0003f0f008 */
[----:B------:R-:W-:Y:S05]  /*1060*/  @!P0 BRA `(.L_x_9) ;  /* 0xfffffffc00f08947 */ /* 0x000fea000383ffff */
[----:B------:R-:W-:Y:S01]  /*1070*/  ULDC.64 UR4, c[0x0][0x598] ;  /* 0x0001660000047ab9 */ /* 0x000fe20000000a00 */
[----:B------:R-:W-:Y:S01]  /*1080*/  ULDC.64 UR16, c[0x0][0x208] ;  /* 0x0000820000107ab9 */ /* 0x000fe20000000a00 */
[----:B------:R-:W-:-:S04]  /*1090*/  ISETP.NE.U32.AND P0, PT, RZ, UR4, PT ;  /* 0x00000004ff007c0c */ /* 0x000fc8000bf05070 */
[----:B------:R-:W-:-:S13]  /*10a0*/  ISETP.NE.AND.EX P0, PT, RZ, UR5, PT, P0 ;  /* 0x00000005ff007c0c */ /* 0x000fda000bf05300 */
[----:B------:R-:W-:Y:S05]  /*10b0*/  @!P0 BRA `(.L_x_12) ;  /* 0x0000000000208947 */ /* 0x000fea0003800000 */
[----:B-1----:R-:W1:Y:S02]  /*10c0*/  LDC.64 R2, c[0x0][0x598] ;  /* 0x00016600ff027b82 */ /* 0x002e640000000a00 */
[----:B-1----:R-:W2:Y:S02]  /*10d0*/  LDG.E.64 R2, desc[UR16][R2.64] ;  /* 0x0000001002027981 */ /* 0x002ea4000c1e1b00 */
[----:B--2---:R-:W-:-:S04]  /*10e0*/  ISETP.NE.U32.AND P0, PT, R2, RZ, PT ;  /* 0x000000ff0200720c */ /* 0x004fc80003f05070 */
[----:B------:R-:W-:-:S13]  /*10f0*/  ISETP.NE.AND.EX P0, PT, R3, RZ, PT, P0 ;  /* 0x000000ff0300720c */ /* 0x000fda0003f05300 */
[----:B------:R-:W-:Y:S05]  /*1100*/  @!P0 BRA `(.L_x_12) ;  /* 0x00000000000c8947 */ /* 0x000fea0003800000 */
[----:B------:R-:W2:Y:S02]  /*1110*/  LD.E R2, desc[UR16][R2.64] ;  /* 0x0000001002027980 */ /* 0x000ea4000c101900 */
[----:B--2---:R-:W-:Y:S01]  /*1120*/  R2UR UR20, R2 ;  /* 0x00000000021472ca */ /* 0x004fe200000e0000 */
[----:B------:R-:W-:-:S14]  /*1130*/  BRA `(.L_x_13) ;  /* 0x0000000000247947 */ /* 0x000fdc0003800000 */
.L_x_12:
[----:B------:R-:W-:Y:S02]  /*1140*/  ULDC.64 UR4, c[0x0][0x588] ;  /* 0x0001620000047ab9 */ /* 0x000fe40000000a00 */
[----:B------:R-:W-:-:S04]  /*1150*/  ISETP.NE.U32.AND P0, PT, RZ, UR4, PT ;  /* 0x00000004ff007c0c */ /* 0x000fc8000bf05070 */
[----:B------:R-:W-:-:S13]  /*1160*/  ISETP.NE.AND.EX P0, PT, RZ, UR5, PT, P0 ;  /* 0x00000005ff007c0c */ /* 0x000fda000bf05300 */
[----:B------:R-:W-:Y:S05]  /*1170*/  @!P0 BRA `(.L_x_14) ;  /* 0x0000000000108947 */ /* 0x000fea0003800000 */
[----:B-1----:R-:W1:Y:S02]  /*1180*/  LDC.64 R2, c[0x0][0x588] ;  /* 0x00016200ff027b82 */ /* 0x002e640000000a00 */
[----:B-1----:R-:W2:Y:S02]  /*1190*/  LDG.E R2, desc[UR16][R2.64] ;  /* 0x0000001002027981 */ /* 0x002ea4000c1e1900 */
[----:B--2---:R-:W-:Y:S01]  /*11a0*/  R2UR UR20, R2 ;  /* 0x00000000021472ca */ /* 0x004fe200000e0000 */
[----:B------:R-:W-:-:S14]  /*11b0*/  BRA `(.L_x_13) ;  /* 0x0000000000047947 */ /* 0x000fdc0003800000 */
.L_x_14:
[----:B------:R-:W-:-:S05]  /*11c0*/  ULDC UR20, c[0x0][0x580] ;  /* 0x0001600000147ab9 */ /* 0x000fca0000000800 */
.L_x_13:
[----:B------:R-:W-:Y:S02]  /*11d0*/  ULDC.64 UR4, c[0x0][0x5a0] ;  /* 0x0001680000047ab9 */ /* 0x000fe40000000a00 */
        /* <DEDUP_REMOVED lines=11> */
.L_x_15:
        /* <DEDUP_REMOVED lines=8> */
.L_x_17:
[----:B------:R-:W-:-:S05]  /*1310*/  ULDC UR19, c[0x0][0x584] ;  /* 0x0001610000137ab9 */ /* 0x000fca0000000800 */
.L_x_16:
[----:B------:R-:W-:-:S13]  /*1320*/  LOP3.LUT P0, RZ, R4, 0xff, RZ, 0xc0, !PT ;  /* 0x000000ff04ff7812 */ /* 0x000fda000780c0ff */
[----:B------:R-:W-:Y:S05]  /*1330*/  @!P0 EXIT ;  /* 0x000000000000894d */ /* 0x000fea0003800000 */
[----:B------:R-:W-:Y:S01]  /*1340*/  ULDC UR4, c[0x0][0x28c] ;  /* 0x0000a30000047ab9 */ /* 0x000fe20000000800 */
[----:B------:R-:W-:Y:S02]  /*1350*/  ULOP3.LUT UR21, UR13, 0x1, URZ, 0xfc, !UPT ;  /* 0x000000010d157892 */ /* 0x000fe4000f8efc3f */
[----:B------:R-:W-:-:S04]  /*1360*/  UIADD3 UR4, UR4, 0x3f, URZ ;  /* 0x0000003f04047890 */ /* 0x000fc8000fffe03f */
[----:B------:R-:W-:-:S04]  /*1370*/  USHF.R.S32.HI UR5, URZ, 0x1f, UR4 ;  /* 0x0000001f3f057899 */ /* 0x000fc80008011404 */
[----:B------:R-:W-:-:S03]  /*1380*/  ULEA.HI UR5, UR5, UR4, URZ, 0x6 ;  /* 0x0000000405057291 */ /* 0x000fc6000f8f303f */
[----:B------:R-:W-:Y:S01]  /*1390*/  UMOV UR4, URZ ;  /* 0x0000003f00047c82 */ /* 0x000fe20008000000 */
[----:B------:R-:W-:-:S03]  /*13a0*/  USHF.R.S32.HI UR12, URZ, 0x6, UR5 ;  /* 0x000000063f0c7899 */ /* 0x000fc60008011405 */
[----:B------:R-:W-:-:S09]  /*13b0*/  UMOV UR5, URZ ;  /* 0x0000003f00057c82 */ /* 0x000fd20008000000 */
.L_x_300:
[----:B-1----:R-:W1:Y:S01]  /*13c0*/  S2R R0, SR_TID.X ;  /* 0x0000000000007919 */ /* 0x002e620000002100 */
[----:B--2---:R-:W2:Y:S01]  /*13d0*/  S2UR UR11, SR_CgaCtaId ;  /* 0x00000000000b79c3 */ /* 0x004ea20000008800 */
[----:B------:R-:W-:Y:S01]  /*13e0*/  UMOV UR14, 0x400 ;  /* 0x00000400000e7882 */ /* 0x000fe20000000000 */
[----:B------:R-:W-:Y:S01]  /*13f0*/  UMOV UR6, URZ ;  /* 0x0000003f00067c82 */ /* 0x000fe20008000000 */
[----:B------:R-:W-:Y:S01]  /*1400*/  STL [R1+0x74], RZ ;  /* 0x000074ff01007387 */ /* 0x000fe20000100800 */
[----:B------:R-:W-:Y:S01]  /*1410*/  UMOV UR7, URZ ;  /* 0x0000003f00077c82 */ /* 0x000fe20008000000 */
[----:B------:R-:W-:Y:S01]  /*1420*/  UMOV UR8, URZ ;  /* 0x0000003f00087c82 */ /* 0x000fe20008000000 */
[----:B------:R-:W-:Y:S01]  /*1430*/  UMOV UR18, UR5 ;  /* 0x0000000500127c82 */ /* 0x000fe20008000000 */
[----:B------:R-:W-:Y:S01]  /*1440*/  STL [R1+0x70], RZ ;  /* 0x000070ff01007387 */ /* 0x000fe20000100800 */
[----:B---3--:R-:W3:Y:S01]  /*1450*/  LDC R2, c[0x0][0x28c] ;  /* 0x0000a300ff027b82 */ /* 0x008ee20000000800 */
[----:B------:R-:W-:-:S02]  /*1460*/  CS2R R4, SRZ ;  /* 0x0000000000047805 */ /* 0x000fc4000001ff00 */
[----:B------:R-:W-:Y:S01]  /*1470*/  CS2R R6, SRZ ;  /* 0x0000000000067805 */ /* 0x000fe2000001ff00 */
[----:B------:R-:W-:Y:S01]  /*1480*/  STL [R1+0x6c], RZ ;  /* 0x00006cff01007387 */ /* 0x000fe20000100800 */
[----:B------:R-:W-:Y:S02]  /*1490*/  CS2R R8, SRZ ;  /* 0x0000000000087805 */ /* 0x000fe4000001ff00 */
[----:B------:R-:W-:Y:S02]  /*14a0*/  CS2R R10, SRZ ;  /* 0x00000000000a7805 */ /* 0x000fe4000001ff00 */
[----:B------:R-:W-:Y:S01]  /*14b0*/  CS2R R12, SRZ ;  /* 0x00000000000c7805 */ /* 0x000fe2000001ff00 */
[----:B------:R-:W-:Y:S01]  /*14c0*/  STL [R1+0x68], RZ ;  /* 0x000068ff01007387 */ /* 0x000fe20000100800 */
[----:B------:R-:W-:Y:S02]  /*14d0*/  CS2R R14, SRZ ;  /* 0x00000000000e7805 */ /* 0x000fe4000001ff00 */
[----:B------:R-:W-:-:S02]  /*14e0*/  CS2R R16, SRZ ;  /* 0x0000000000107805 */ /* 0x000fc4000001ff00 */
[----:B0-----:R-:W-:Y:S01]  /*14f0*/  CS2R R18, SRZ ;  /* 0x0000000000127805 */ /* 0x001fe2000001ff00 */
[----:B------:R-:W-:Y:S01]  /*1500*/  STL [R1+0x64], RZ ;  /* 0x000064ff01007387 */ /* 0x000fe20000100800 */
[----:B------:R-:W-:Y:S02]  /*1510*/  CS2R R20, SRZ ;  /* 0x0000000000147805 */ /* 0x000fe4000001ff00 */
[----:B------:R-:W-:Y:S02]  /*1520*/  CS2R R22, SRZ ;  /* 0x0000000000167805 */ /* 0x000fe4000001ff00 */
[----:B------:R-:W-:Y:S01]  /*1530*/  CS2R R152, SRZ ;  /* 0x0000000000987805 */ /* 0x000fe2000001ff00 */
[----:B------:R-:W-:Y:S01]  /*1540*/  STL [R1+0x60], RZ ;  /* 0x000060ff01007387 */ /* 0x000fe20000100800 */
[----:B--2---:R-:W-:Y:S01]  /*1550*/  ULEA UR14, UR11, UR14, 0x18 ;  /* 0x0000000e0b0e7291 */ /* 0x004fe2000f8ec03f */
[----:B------:R-:W-:Y:S02]  /*1560*/  CS2R R154, SRZ ;  /* 0x00000000009a7805 */ /* 0x000fe4000001ff00 */
[----:B------:R-:W-:Y:S01]  /*1570*/  CS2R R156, SRZ ;  /* 0x00000000009c7805 */ /* 0x000fe2000001ff00 */
[----:B------:R-:W-:Y:S01]  /*1580*/  STL [R1+0x5c], RZ ;  /* 0x00005cff01007387 */ /* 0x000fe20000100800 */
[----:B------:R-:W-:-:S02]  /*1590*/  CS2R R158, SRZ ;  /* 0x00000000009e7805 */ /* 0x000fc4000001ff00 */
[----:B------:R-:W-:Y:S02]  /*15a0*/  CS2R R160, SRZ ;  /* 0x0000000000a07805 */ /* 0x000fe4000001ff00 */
[----:B------:R-:W-:Y:S02]  /*15b0*/  CS2R R162, SRZ ;  /* 0x0000000000a27805 */ /* 0x000fe4000001ff00 */
[----:B-1----:R-:W-:Y:S01]  /*15c0*/  LOP3.LUT R0, R0, 0x80, RZ, 0xc0, !PT ;  /* 0x0000008000007812 */ /* 0x002fe200078ec0ff */
[----:B------:R-:W-:Y:S01]  /*15d0*/  STL [R1+0x58], RZ ;  /* 0x000058ff01007387 */ /* 0x000fe20000100800 */
[----:B---3--:R-:W-:Y:S02]  /*15e0*/  ISETP.GE.AND P0, PT, R2, 0x1, PT ;  /* 0x000000010200780c */ /* 0x008fe40003f06270 */
[----:B------:R-:W-:Y:S02]  /*15f0*/  CS2R R2, SRZ ;  /* 0x0000000000027805 */ /* 0x000fe4000001ff00 */
[----:B------:R-:W-:Y:S01]  /*1600*/  SHF.R.U32.HI R0, RZ, 0x7, R0 ;  /* 0x00000007ff007819 */ /* 0x000fe20000011600 */
[----:B------:R-:W-:Y:S01]  /*1610*/  STL [R1+0x54], RZ ;  /* 0x000054ff01007387 */ /* 0x000fe20000100800 */
[----:B------:R-:W-:-:S02]  /*1620*/  CS2R R164, SRZ ;  /* 0x0000000000a47805 */ /* 0x000fc4000001ff00 */
[----:B------:R-:W-:Y:S02]  /*1630*/  CS2R R166, SRZ ;  /* 0x0000000000a67805 */ /* 0x000fe4000001ff00 */
[----:B------:R-:W-:Y:S01]  /*1640*/  CS2R R168, SRZ ;  /* 0x0000000000a87805 */ /* 0x000fe2000001ff00 */
[----:B------:R-:W-:Y:S01]  /*1650*/  STL [R1+0x50], RZ ;  /* 0x000050ff01007387 */ /* 0x000fe20000100800 */
[----:B------:R-:W-:Y:S02]  /*1660*/  CS2R R170, SRZ ;  /* 0x0000000000aa7805 */ /* 0x000fe4000001ff00 */
[----:B------:R-:W-:Y:S02]  /*1670*/  CS2R R172, SRZ ;  /* 0x0000000000ac7805 */ /* 0x000fe4000001ff00 */
[----:B------:R-:W-:Y:S01]  /*1680*/  CS2R R174, SRZ ;  /* 0x0000000000ae7805 */ /* 0x000fe2000001ff00 */
[----:B------:R-:W0:Y:S01]  /*1690*/  SHFL.IDX PT, R0, R0, RZ, 0x1f ;  /* 0x00001fff00007589 */ /* 0x000e2200000e0000 */
[----:B------:R-:W-:-:S02]  /*16a0*/  CS2R R176, SRZ ;  /* 0x0000000000b07805 */ /* 0x000fc4000001ff00 */
[----:B------:R-:W-:Y:S02]  /*16b0*/  CS2R R178, SRZ ;  /* 0x0000000000b27805 */ /* 0x000fe4000001ff00 */
[----:B------:R-:W-:Y:S01]  /*16c0*/  CS2R R180, SRZ ;  /* 0x0000000000b47805 */ /* 0x000fe2000001ff00 */
[----:B------:R1:W-:Y:S01]  /*16d0*/  STL [R1+0x4c], RZ ;  /* 0x00004cff01007387 */ /* 0x0003e20000100800 */
[----:B------:R-:W-:Y:S02]  /*16e0*/  CS2R R182, SRZ ;  /* 0x0000000000b67805 */ /* 0x000fe4000001ff00 */
[----:B------:R-:W-:Y:S02]  /*16f0*/  CS2R R184, SRZ ;  /* 0x0000000000b87805 */ /* 0x000fe4000001ff00 */
[----:B------:R-:W-:Y:S01]  /*1700*/  CS2R R186, SRZ ;  /* 0x0000000000ba7805 */ /* 0x000fe2000001ff00 */
[----:B------:R1:W-:Y:S01]  /*1710*/  STL [R1+0x48], RZ ;  /* 0x000048ff01007387 */ /* 0x0003e20000100800 */
        /* <DEDUP_REMOVED lines=14> */
[----:B------:R-:W-:Y:S02]  /*1800*/  CS2R R210, SRZ ;  /* 0x0000000000d27805 */ /* 0x000fe4000001ff00 */
[----:B0-----:R-:W-:Y:S01]  /*1810*/  R2UR UR9, R0 ;  /* 0x00000000000972ca */ /* 0x001fe200000e0000 */
[----:B------:R1:W-:Y:S01]  /*1820*/  STL [R1+0x38], RZ ;  /* 0x000038ff01007387 */ /* 0x0003e20000100800 */
[----:B------:R-:W-:Y:S01]  /*1830*/  IMAD.MOV.U32 R0, RZ, RZ, RZ ;  /* 0x000000ffff007224 */ /* 0x000fe200078e00ff */
[----:B------:R-:W-:-:S02]  /*1840*/  CS2R R212, SRZ ;  /* 0x0000000000d47805 */ /* 0x000fc4000001ff00 */
[----:B------:R-:W-:Y:S01]  /*1850*/  CS2R R214, SRZ ;  /* 0x0000000000d67805 */ /* 0x000fe2000001ff00 */
[----:B------:R1:W-:Y:S01]  /*1860*/  STL [R1+0x34], RZ ;  /* 0x000034ff01007387 */ /* 0x0003e20000100800 */
[----:B------:R-:W-:Y:S02]  /*1870*/  CS2R R216, SRZ ;  /* 0x0000000000d87805 */ /* 0x000fe4000001ff00 */
[----:B------:R-:W-:Y:S02]  /*1880*/  CS2R R218, SRZ ;  /* 0x0000000000da7805 */ /* 0x000fe4000001ff00 */
[----:B------:R-:W-:Y:S01]  /*1890*/  CS2R R220, SRZ ;  /* 0x0000000000dc7805 */ /* 0x000fe2000001ff00 */
[----:B------:R1:W-:Y:S01]  /*18a0*/  STL [R1+0x30], RZ ;  /* 0x000030ff01007387 */ /* 0x0003e20000100800 */
[----:B------:R-:W-:Y:S02]  /*18b0*/  CS2R R222, SRZ ;  /* 0x0000000000de7805 */ /* 0x000fe4000001ff00 */
[----:B------:R-:W-:Y:S01]  /*18c0*/  CS2R R224, SRZ ;  /* 0x0000000000e07805 */ /* 0x000fe2000001ff00 */
[----:B------:R-:W-:Y:S01]  /*18d0*/  IMAD.MOV.U32 R226, RZ, RZ, RZ ;  /* 0x000000ffffe27224 */ /* 0x000fe200078e00ff */
[----:B------:R1:W-:Y:S01]  /*18e0*/  STL [R1+0x2c], RZ ;  /* 0x00002cff01007387 */ /* 0x0003e20000100800 */
[----:B------:R-:W-:Y:S01]  /*18f0*/  ULEA.HI UR10, UR9, UR9, URZ, 0x1 ;  /* 0x00000009090a7291 */ /* 0x000fe2000f8f083f */
[----:B------:R-:W-:Y:S01]  /*1900*/  IMAD.U32 R227, RZ, RZ, UR4 ;  /* 0x00000004ffe37e24 */ /* 0x000fe2000f8e00ff */
[----:B------:R-:W-:Y:S01]  /*1910*/  CS2R R24, SRZ ;  /* 0x0000000000187805 */ /* 0x000fe2000001ff00 */
[----:B------:R1:W-:Y:S01]  /*1920*/  STL [R1+0x28], RZ ;  /* 0x000028ff01007387 */ /* 0x0003e20000100800 */
[----:B------:R-:W-:Y:S01]  /*1930*/  ULOP3.LUT UR10, UR10, 0xffffe, URZ, 0xc0, !UPT ;  /* 0x000ffffe0a0a7892 */ /* 0x000fe2000f8ec03f */
[----:B------:R-:W-:-:S02]  /*1940*/  CS2R R26, SRZ ;  /* 0x00000000001a7805 */ /* 0x000fc4000001ff00 */
[----:B------:R-:W-:Y:S01]  /*1950*/  CS2R R28, SRZ ;  /* 0x00000000001c7805 */ /* 0x000fe2000001ff00 */
[----:B------:R1:W-:Y:S01]  /*1960*/  STL [R1+0x24], RZ ;  /* 0x000024ff01007387 */ /* 0x0003e20000100800 */
[----:B------:R-:W-:Y:S01]  /*1970*/  UIADD3 UR10, UR9, -UR10, URZ ;  /* 0x8000000a090a7290 */ /* 0x000fe2000fffe03f */
[----:B----4-:R-:W-:Y:S02]  /*1980*/  CS2R R30, SRZ ;  /* 0x00000000001e7805 */ /* 0x010fe4000001ff00 */
[----:B------:R-:W-:Y:S01]  /*1990*/  CS2R R32, SRZ ;  /* 0x0000000000207805 */ /* 0x000fe2000001ff00 */
[----:B------:R1:W-:Y:S01]  /*19a0*/  STL [R1+0x20], RZ ;  /* 0x000020ff01007387 */ /* 0x0003e20000100800 */
[----:B------:R-:W-:Y:S01]  /*19b0*/  ULEA UR10, UR10, UR14, 0xc ;  /* 0x0000000e0a0a7291 */ /* 0x000fe2000f8e603f */
[----:B------:R-:W-:Y:S02]  /*19c0*/  CS2R R34, SRZ ;  /* 0x0000000000227805 */ /* 0x000fe4000001ff00 */
[----:B------:R-:W-:Y:S01]  /*19d0*/  CS2R R36, SRZ ;  /* 0x0000000000247805 */ /* 0x000fe2000001ff00 */
[----:B------:R1:W-:Y:S01]  /*19e0*/  STL [R1+0x1c], RZ ;  /* 0x00001cff01007387 */ /* 0x0003e20000100800 */
[----:B------:R-:W-:Y:S01]  /*19f0*/  UIADD3 UR10, UR10, 0x180, URZ ;  /* 0x000001800a0a7890 */ /* 0x000fe2000fffe03f */
[----:B------:R-:W-:-:S02]  /*1a00*/  CS2R R38, SRZ ;  /* 0x0000000000267805 */ /* 0x000fc4000001ff00 */
[----:B------:R-:W-:Y:S01]  /*1a10*/  CS2R R40, SRZ ;  /* 0x0000000000287805 */ /* 0x000fe2000001ff00 */
[----:B------:R1:W-:Y:S01]  /*1a20*/  STL [R1+0x18], RZ ;  /* 0x000018ff01007387 */ /* 0x0003e20000100800 */
[----:B------:R-:W-:Y:S01]  /*1a30*/  USHF.R.U32.HI UR10, URZ, 0x4, UR10 ;  /* 0x000000043f0a7899 */ /* 0x000fe2000801160a */
[----:B------:R-:W-:Y:S02]  /*1a40*/  CS2R R42, SRZ ;  /* 0x00000000002a7805 */ /* 0x000fe4000001ff00 */
[----:B------:R-:W-:Y:S01]  /*1a50*/  CS2R R44, SRZ ;  /* 0x00000000002c7805 */ /* 0x000fe2000001ff00 */
[----:B------:R1:W-:Y:S01]  /*1a60*/  STL [R1+0x14], RZ ;  /* 0x000014ff01007387 */ /* 0x0003e20000100800 */
[----:B------:R-:W-:Y:S01]  /*1a70*/  ULOP3.LUT UR15, UR10, 0x3fff, URZ, 0xc0, !UPT ;  /* 0x00003fff0a0f7892 */ /* 0x000fe2000f8ec03f */
        /* <DEDUP_REMOVED lines=18> */
[----:B------:R1:W-:Y:S01]  /*1ba0*/  STL [R1], RZ ;  /* 0x000000ff01007387 */ /* 0x0003e20000100800 */
[----:B------:R-:W-:-:S02]  /*1bb0*/  CS2R R74, SRZ ;  /* 0x00000000004a7805 */ /* 0x000fc4000001ff00 */
[----:B------:R-:W-:Y:S02]  /*1bc0*/  CS2R R76, SRZ ;  /* 0x00000000004c7805 */ /* 0x000fe4000001ff00 */
[----:B------:R-:W-:Y:S02]  /*1bd0*/  CS2R R78, SRZ ;  /* 0x00000000004e7805 */ /* 0x000fe4000001ff00 */
[----:B------:R-:W-:Y:S02]  /*1be0*/  CS2R R80, SRZ ;  /* 0x0000000000507805 */ /* 0x000fe4000001ff00 */
[----:B------:R-:W-:Y:S02]  /*1bf0*/  CS2R R82, SRZ ;  /* 0x0000000000527805 */ /* 0x000fe4000001ff00 */
[----:B------:R-:W-:Y:S02]  /*1c00*/  CS2R R84, SRZ ;  /* 0x0000000000547805 */ /* 0x000fe4000001ff00 */
        /* <DEDUP_REMOVED lines=32> */
[----:B------:R-:W-:Y:S01]  /*1e10*/  CS2R R150, SRZ ;  /* 0x0000000000967805 */ /* 0x000fe2000001ff00 */
[----:B-1----:R-:W-:Y:S06]  /*1e20*/  @!P0 BRA `(.L_x_18) ;  /* 0x0000001000688947 */ /* 0x002fec0003800000 */
[----:B------:R-:W-:-:S06]  /*1e30*/  UISETP.NE.AND UP0, UPT, UR21, 0x3, UPT ;  /* 0x000000031500788c */ /* 0x000fcc000bf05270 */
[----:B------:R-:W-:-:S13]  /*1e40*/  PLOP3.LUT P1, PT, PT, PT, UP0, 0x80, 0x0 ;  /* 0x000000000000781c */ /* 0x000fda0003f2f008 */
[----:B------:R-:W-:Y:S05]  /*1e50*/  @!P1 BRA `(.L_x_19) ;  /* 0x0000000000049947 */ /* 0x000fea0003800000 */
[----:B------:R-:W-:Y:S01]  /*1e60*/  BPT.TRAP 0x1 ;  /* 0x000000040000795c */ /* 0x000fe20000300000 */
.L_x_19:
[----:B------:R-:W-:Y:S01]  /*1e70*/  ULEA UR6, UR5, UR14, 0x3 ;  /* 0x0000000e05067291 */ /* 0x000fe2000f8e183f */
[----:B------:R-:W-:-:S05]  /*1e80*/  IMAD.U32 R0, RZ, RZ, UR4 ;  /* 0x00000004ff007e24 */ /* 0x000fca000f8e00ff */
[----:B------:R-:W-:-:S04]  /*1e90*/  SHF.L.U32 R0, R0, 0x1f, RZ ;  /* 0x0000001f00007819 */ /* 0x000fc800000006ff */
[----:B------:R0:W1:Y:S01]  /*1ea0*/  SYNCS.PHASECHK.TRANS64.TRYWAIT P0, [UR6], R0 ;  /* 0x00000000ff0075a7 */ /* 0x0000620008000146 */
[----:B------:R-:W-:Y:S05]  /*1eb0*/  @!P1 BRA `(.L_x_20) ;  /* 0x0000000000049947 */ /* 0x000fea0003800000 */
[----:B------:R-:W-:Y:S01]  /*1ec0*/  BPT.TRAP 0x1 ;  /* 0x000000040000795c */ /* 0x000fe20000300000 */
.L_x_20:
[----:B-1----:R-:W-:Y:S05]  /*1ed0*/  @P0 BRA `(.L_x_21) ;  /* 0x0000000000080947 */ /* 0x002fea0003800000 */
[----:B------:R-:W1:Y:S02]  /*1ee0*/  SYNCS.PHASECHK.TRANS64.TRYWAIT P0, [UR6], R0 ;  /* 0x00000000ff0075a7 */ /* 0x000e640008000146 */
[----:B-1----:R-:W-:Y:S05]  /*1ef0*/  @!P0 BRA `(.L_x_22) ;  /* 0x000000e400d08947 */ /* 0x002fea0003800000 */
.L_x_21:
[----:B------:R-:W-:Y:S01]  /*1f00*/  UIADD3 UR6, UR14, 0x12180, URZ ;  /* 0x000121800e067890 */ /* 0x000fe2000fffe03f */
[----:B------:R-:W-:Y:S01]  /*1f10*/  WARPGROUP.ARRIVE ;  /* 0x00000000000079c5 */ /* 0x000fe20000000000 */
[----:B------:R-:W-:Y:S01]  /*1f20*/  ULOP3.LUT UR8, UR15, 0x10000, URZ, 0xfc, !UPT ;  /* 0x000100000f087892 */ /* 0x000fe2000f8efc3f */
[----:B------:R2:W-:Y:S01]  /*1f30*/  STL [R1+0x74], RZ ;  /* 0x000074ff01007387 */ /* 0x0005e20000100800 */
[----:B------:R-:W-:Y:S01]  /*1f40*/  USHF.R.U32.HI UR6, URZ, 0x4, UR6 ;  /* 0x000000043f067899 */ /* 0x000fe20008011606 */
[----:B01----:R-:W-:Y:S01]  /*1f50*/  IMAD.MOV.U32 R0, RZ, RZ, RZ ;  /* 0x000000ffff007224 */ /* 0x003fe200078e00ff */
[----:B------:R-:W-:Y:S01]  /*1f60*/  ULEA UR8, UR5, UR8, 0x9 ;  /* 0x0000000805087291 */ /* 0x000fe2000f8e483f */
[----:B------:R2:W-:Y:S01]  /*1f70*/  STL [R1+0x70], RZ ;  /* 0x000070ff01007387 */ /* 0x0005e20000100800 */
[----:B------:R-:W-:Y:S01]  /*1f80*/  ULOP3.LUT UR6, UR6, 0x3fff, URZ, 0xc0, !UPT ;  /* 0x00003fff06067892 */ /* 0x000fe2000f8ec03f */
[----:B------:R-:W-:Y:S01]  /*1f90*/  CS2R R2, SRZ ;  /* 0x0000000000027805 */ /* 0x000fe2000001ff00 */
[----:B------:R-:W-:Y:S01]  /*1fa0*/  UMOV UR9, 0x80000020 ;  /* 0x8000002000097882 */ /* 0x000fe20000000000 */
[----:B------:R-:W-:Y:S01]  /*1fb0*/  UMOV UR11, 0x80000020 ;  /* 0x80000020000b7882 */ /* 0x000fe20000000000 */
[----:B------:R-:W-:Y:S01]  /*1fc0*/  ULOP3.LUT UR6, UR6, 0x10000, URZ, 0xfc, !UPT ;  /* 0x0001000006067892 */ /* 0x000fe2000f8efc3f */
[----:B------:R2:W-:Y:S01]  /*1fd0*/  STL [R1+0x6c], RZ ;  /* 0x00006cff01007387 */ /* 0x0005e20000100800 */
[----:B------:R-:W-:Y:S01]  /*1fe0*/  ULDC UR7, c[0x0][0x50c] ;  /* 0x0001430000077ab9 */ /* 0x000fe20000000800 */
[----:B------:R-:W-:Y:S01]  /*1ff0*/  CS2R R4, SRZ ;  /* 0x0000000000047805 */ /* 0x000fe2000001ff00 */
[----:B------:R-:W-:Y:S01]  /*2000*/  ULEA UR10, UR5, UR6, 0xa ;  /* 0x00000006050a7291 */ /* 0x000fe2000f8e503f */
[----:B------:R2:W-:Y:S01]  /*2010*/  STL [R1+0x68], RZ ;  /* 0x000068ff01007387 */ /* 0x0005e20000100800 */
[----:B------:R-:W-:Y:S01]  /*2020*/  UISETP.NE.AND UP0, UPT, UR7, 0x2, UPT ;  /* 0x000000020700788c */ /* 0x000fe2000bf05270 */
[----:B------:R-:W-:Y:S01]  /*2030*/  CS2R R6, SRZ ;  /* 0x0000000000067805 */ /* 0x000fe2000001ff00 */
[----:B------:R-:W-:Y:S01]  /*2040*/  UMOV UR6, 0x2 ;  /* 0x0000000200067882 */ /* 0x000fe20000000000 */
[----:B------:R2:W-:Y:S01]  /*2050*/  STL [R1+0x64], RZ ;  /* 0x000064ff01007387 */ /* 0x0005e20000100800 */
[----:B------:R-:W-:Y:S01]  /*2060*/  USEL UR7, URZ, 0x1, UP0 ;  /* 0x000000013f077887 */ /* 0x000fe20008000000 */
[----:B------:R-:W-:-:S02]  /*2070*/  CS2R R8, SRZ ;  /* 0x0000000000087805 */ /* 0x000fc4000001ff00 */
[----:B------:R-:W-:Y:S01]  /*2080*/  CS2R R10, SRZ ;  /* 0x00000000000a7805 */ /* 0x000fe2000001ff00 */
[----:B------:R-:W-:Y:S01]  /*2090*/  QGMMA.64x256x32.F32.E5M2.E5M2 R24, gdesc[UR8], RZ, !UPT ;  /* 0x03e00000081879f3 */ /* 0x000fe2000c7038ff */
[----:B------:R2:W-:Y:S01]  /*20a0*/  STL [R1+0x60], RZ ;  /* 0x000060ff01007387 */ /* 0x0005e20000100800 */
[----:B------:R-:W-:Y:S01]  /*20b0*/  UIADD3 UR8, UR8, 0x2, URZ ;  /* 0x0000000208087890 */ /* 0x000fe2000fffe03f */
[----:B------:R-:W-:Y:S01]  /*20c0*/  ISETP.NE.AND P0, PT, RZ, UR7, PT ;  /* 0x00000007ff007c0c */ /* 0x000fe2000bf05270 */
[----:B------:R-:W-:Y:S01]  /*20d0*/  UIADD3 UR10, UR10, 0x2, URZ ;  /* 0x000000020a0a7890 */ /* 0x000fe2000fffe03f */
[----:B------:R2:W-:Y:S01]  /*20e0*/  STL [R1+0x5c], RZ ;  /* 0x00005cff01007387 */ /* 0x0005e20000100800 */
[----:B------:R-:W-:Y:S01]  /*20f0*/  UMOV UR9, 0x80000020 ;  /* 0x8000002000097882 */ /* 0x000fe20000000000 */
[----:B------:R-:W-:Y:S01]  /*2100*/  UMOV UR11, 0x80000020 ;  /* 0x80000020000b7882 */ /* 0x000fe20000000000 */
        /* <DEDUP_REMOVED lines=58> */
[----:B------:R-:W-:-:S03]  /*24b0*/  IMAD.MOV.U32 R226, RZ, RZ, RZ ;  /* 0x000000ffffe27224 */ /* 0x000fc600078e00ff */
[----:B------:R2:W-:Y:S04]  /*24c0*/  STL [R1+0x1c], RZ ;  /* 0x00001cff01007387 */ /* 0x0005e80000100800 */
[----:B------:R2:W-:Y:S04]  /*24d0*/  STL [R1+0x18], RZ ;  /* 0x000018ff01007387 */ /* 0x0005e80000100800 */
[----:B------:R2:W-:Y:S04]  /*24e0*/  STL [R1+0x14], RZ ;  /* 0x000014ff01007387 */ /* 0x0005e80000100800 */
[----:B------:R2:W-:Y:S04]  /*24f0*/  STL [R1+0x10], RZ ;  /* 0x000010ff01007387 */ /* 0x0005e80000100800 */
[----:B------:R2:W-:Y:S04]  /*2500*/  STL [R1+0xc], RZ ;  /* 0x00000cff01007387 */ /* 0x0005e80000100800 */
[----:B------:R2:W-:Y:S04]  /*2510*/  STL [R1+0x8], RZ ;  /* 0x000008ff01007387 */ /* 0x0005e80000100800 */
[----:B------:R2:W-:Y:S04]  /*2520*/  STL [R1+0x4], RZ ;  /* 0x000004ff01007387 */ /* 0x0005e80000100800 */
[----:B------:R2:W-:Y:S01]  /*2530*/  STL [R1], RZ ;  /* 0x000000ff01007387 */ /* 0x0005e20000100800 */
[----:B------:R-:W-:Y:S01]  /*2540*/  QGMMA.64x256x32.F32.E5M2.E5M2 R24, gdesc[UR8], R24, gsb0 ;  /* 0x03e00000081879f3 */ /* 0x000fe20008003818 */
[----:B------:R-:W-:Y:S05]  /*2550*/  @!P0 BRA `(.L_x_23) ;  /* 0x0000000800808947 */ /* 0x000fea0003800000 */
[----:B------:R-:W-:Y:S02]  /*2560*/  WARPGROUP.DEPBAR.LE gsb0, 0x0 ;  /* 0x00008000000079c5 */ /* 0x000fe40000010000 */
[----:B------:R-:W-:-:S01]  /*2570*/  FADD R227, RZ, R122 ;  /* 0x0000007affe37221 */ /* 0x000fc20000000000 */
[----:B------:R-:W-:Y:S01]  /*2580*/  FADD R226, RZ, R24 ;  /* 0x00000018ffe27221 */ /* 0x000fe20000000000 */
[----:B------:R-:W-:-:S01]  /*2590*/  FADD R225, RZ, R25 ;  /* 0x00000019ffe17221 */ /* 0x000fc20000000000 */
[----:B------:R-:W-:Y:S01]  /*25a0*/  FADD R224, RZ, R26 ;  /* 0x0000001affe07221 */ /* 0x000fe20000000000 */
[----:B------:R-:W-:-:S01]  /*25b0*/  FADD R223, RZ, R27 ;  /* 0x0000001bffdf7221 */ /* 0x000fc20000000000 */
[----:B------:R0:W-:Y:S01]  /*25c0*/  STL [R1], R227 ;  /* 0x000000e301007387 */ /* 0x0001e20000100800 */
[----:B------:R-:W-:-:S01]  /*25d0*/  FADD R222, RZ, R28 ;  /* 0x0000001cffde7221 */ /* 0x000fc20000000000 */
[----:B------:R-:W-:Y:S01]  /*25e0*/  FADD R221, RZ, R29 ;  /* 0x0000001dffdd7221 */ /* 0x000fe20000000000 */
[----:B------:R-:W-:-:S01]  /*25f0*/  FADD R220, RZ, R30 ;  /* 0x0000001effdc7221 */ /* 0x000fc20000000000 */
[----:B------:R-:W-:Y:S01]  /*2600*/  FADD R219, RZ, R31 ;  /* 0x0000001fffdb7221 */ /* 0x000fe20000000000 */
[----:B------:R-:W-:-:S01]  /*2610*/  FADD R218, RZ, R32 ;  /* 0x00000020ffda7221 */ /* 0x000fc20000000000 */
[----:B------:R-:W-:Y:S01]  /*2620*/  FADD R217, RZ, R33 ;  /* 0x00000021ffd97221 */ /* 0x000fe20000000000 */
[----:B------:R-:W-:-:S01]  /*2630*/  FADD R216, RZ, R34 ;  /* 0x00000022ffd87221 */ /* 0x000fc20000000000 */
[----:B------:R-:W-:Y:S01]  /*2640*/  FADD R215, RZ, R35 ;  /* 0x00000023ffd77221 */ /* 0x000fe20000000000 */
[----:B------:R-:W-:-:S01]  /*2650*/  FADD R214, RZ, R36 ;  /* 0x00000024ffd67221 */ /* 0x000fc20000000000 */
[----:B0-----:R-:W-:Y:S01]  /*2660*/  FADD R227, RZ, R123 ;  /* 0x0000007bffe37221 */ /* 0x001fe20000000000 */
[----:B------:R-:W-:-:S01]  /*2670*/  FADD R213, RZ, R37 ;  /* 0x00000025ffd57221 */ /* 0x000fc20000000000 */
[----:B------:R-:W-:Y:S01]  /*2680*/  FADD R212, RZ, R38 ;  /* 0x00000026ffd47221 */ /* 0x000fe20000000000 */
[----:B------:R-:W-:-:S01]  /*2690*/  FADD R211, RZ, R39 ;  /* 0x00000027ffd37221 */ /* 0x000fc20000000000 */
[----:B------:R-:W-:Y:S01]  /*26a0*/  FADD R210, RZ, R40 ;  /* 0x00000028ffd27221 */ /* 0x000fe20000000000 */
[----:B------:R0:W-:Y:S01]  /*26b0*/  STL [R1+0x4], R227 ;  /* 0x000004e301007387 */ /* 0x0001e20000100800 */
        /* <DEDUP_REMOVED lines=93> */
[----:B------:R-:W-:Y:S01]  /*2c90*/  UMOV UR6, URZ ;  /* 0x0000003f00067c82 */ /* 0x000fe20008000000 */
[----:B0-----:R-:W-:-:S05]  /*2ca0*/  FADD R227, RZ, R130 ;  /* 0x00000082ffe37221 */ /* 0x001fca0000000000 */
[----:B------:R0:W-:Y:S02]  /*2cb0*/  STL [R1+0x20], R227 ;  /* 0x000020e301007387 */ /* 0x0001e40000100800 */
        /* <DEDUP_REMOVED lines=42> */
.L_x_23:
[----:B------:R-:W-:-:S04]  /*2f60*/  UIADD3 UR18, UR5, 0x1, URZ ;  /* 0x0000000105127890 */ /* 0x000fc8000fffe03f */
[----:B------:R-:W-:-:S04]  /*2f70*/  UISETP.NE.AND UP0, UPT, UR18, 0x9, UPT ;  /* 0x000000091200788c */ /* 0x000fc8000bf05270 */
[----:B------:R-:W-:Y:S02]  /*2f80*/  USEL UR8, URZ, 0x1, UP0 ;  /* 0x000000013f087887 */ /* 0x000fe40008000000 */
[----:B------:R-:W-:Y:S02]  /*2f90*/  USEL UR18, UR18, URZ, UP0 ;  /* 0x0000003f12127287 */ /* 0x000fe40008000000 */
[----:B------:R-:W-:-:S06]  /*2fa0*/  ULOP3.LUT UR8, UR4, UR8, URZ, 0x3c, !UPT ;  /* 0x0000000804087292 */ /* 0x000fcc000f8e3c3f */
[----:B0-----:R-:W-:Y:S01]  /*2fb0*/  IMAD.U32 R227, RZ, RZ, UR8 ;  /* 0x00000008ffe37e24 */ /* 0x001fe2000f8e00ff */
[----:B------:R-:W-:-:S06]  /*2fc0*/  UMOV UR8, 0x1 ;  /* 0x0000000100087882 */ /* 0x000fcc0000000000 */
.L_x_18:
[----:B------:R-:W-:-:S04]  /*2fd0*/  UISETP.LT.AND UP0, UPT, UR12, 0x1, UPT ;  /* 0x000000010c00788c */ /* 0x000fc8000bf01270 */
[----:B------:R-:W-:-:S04]  /*2fe0*/  USEL UR9, UR12, 0x1, UP0 ;  /* 0x000000010c097887 */ /* 0x000fc80008000000 */
[----:B------:R-:W-:-:S04]  /*2ff0*/  UIADD3 UR9, UR12, -UR9, URZ ;  /* 0x800000090c097290 */ /* 0x000fc8000fffe03f */
[----:B------:R-:W-:-:S06]  /*3000*/  UISETP.GE.AND UP0, UPT, UR9, 0x1, UPT ;  /* 0x000000010900788c */ /* 0x000fcc000bf06270 */
[----:B------:R-:W-:-:S13]  /*3010*/  PLOP3.LUT P0, PT, PT, PT, UP0, 0x80, 0x0 ;  /* 0x000000000000781c */ /* 0x000fda0003f0f008 */
[----:B------:R-:W-:Y:S05]  /*3020*/  @!P0 BRA `(.L_x_24) ;  /* 0x0000001000a48947 */ /* 0x000fea0003800000 */
[----:B------:R-:W-:Y:S01]  /*3030*/  IMAD.U32 R228, RZ, RZ, UR9 ;  /* 0x00000009ffe47e24 */ /* 0x000fe2000f8e00ff */
[----:B------:R-:W-:Y:S01]  /*3040*/  UMOV UR23, UR5 ;  /* 0x0000000500177c82 */ /* 0x000fe20008000000 */
[----:B------:R-:W-:-:S05]  /*3050*/  ULDC UR24, c[0x0][0x50c] ;  /* 0x0001430000187ab9 */ /* 0x000fca0000000800 */
.L_x_32:
[----:B------:R-:W-:-:S06]  /*3060*/  UISETP.NE.AND UP0, UPT, UR21, 0x3, UPT ;  /* 0x000000031500788c */ /* 0x000fcc000bf05270 */
[----:B------:R-:W-:-:S13]  /*3070*/  PLOP3.LUT P1, PT, PT, PT, UP0, 0x80, 0x0 ;  /* 0x000000000000781c */ /* 0x000fda0003f2f008 */
[----:B-1---5:R-:W-:Y:S05]  /*3080*/  @!P1 BRA `(.L_x_25) ;  /* 0x0000000000049947 */ /* 0x022fea0003800000 */
[----:B------:R-:W-:Y:S01]  /*3090*/  BPT.TRAP 0x1 ;  /* 0x000000040000795c */ /* 0x000fe20000300000 */
.L_x_25:
[----:B------:R-:W0:Y:S01]  /*30a0*/  S2UR UR9, SR_CgaCtaId ;  /* 0x00000000000979c3 */ /* 0x000e220000008800 */
[----:B------:R-:W-:Y:S01]  /*30b0*/  UMOV UR14, 0x400 ;  /* 0x00000400000e7882 */ /* 0x000fe20000000000 */
[----:B------:R-:W-:Y:S01]  /*30c0*/  SHF.L.U32 R229, R227, 0x1f, RZ ;  /* 0x0000001fe3e57819 */ /* 0x000fe200000006ff */
[----:B0-----:R-:W-:-:S04]  /*30d0*/  ULEA UR14, UR9, UR14, 0x18 ;  /* 0x0000000e090e7291 */ /* 0x001fc8000f8ec03f */
[----:B------:R-:W-:-:S09]  /*30e0*/  ULEA UR9, UR18, UR14, 0x3 ;  /* 0x0000000e12097291 */ /* 0x000fd2000f8e183f */
[----:B------:R0:W1:Y:S01]  /*30f0*/  SYNCS.PHASECHK.TRANS64.TRYWAIT P0, [UR9], R229 ;  /* 0x000000e5ff0075a7 */ /* 0x0000620008000149 */
[----:B------:R-:W-:Y:S05]  /*3100*/  @!P1 BRA `(.L_x_26) ;  /* 0x0000000000049947 */ /* 0x000fea0003800000 */
[----:B------:R-:W-:Y:S01]  /*3110*/  BPT.TRAP 0x1 ;  /* 0x000000040000795c */ /* 0x000fe20000300000 */
.L_x_26:
[----:B-1----:R-:W-:Y:S05]  /*3120*/  @P0 BRA `(.L_x_27) ;  /* 0x0000000000080947 */ /* 0x002fea0003800000 */
[----:B------:R-:W1:Y:S02]  /*3130*/  SYNCS.PHASECHK.TRANS64.TRYWAIT P0, [UR9], R229 ;  /* 0x000000e5ff0075a7 */ /* 0x000e640008000149 */
[----:B-1----:R-:W-:Y:S05]  /*3140*/  @!P0 BRA `(.L_x_28) ;  /* 0x000000d400548947 */ /* 0x002fea0003800000 */
.L_x_27:
[----:B------:R-:W-:Y:S01]  /*3150*/  UIADD3 UR9, UR14, 0x12180, URZ ;  /* 0x000121800e097890 */ /* 0x000fe2000fffe03f */
[----:B------:R-:W-:Y:S01]  /*3160*/  WARPGROUP.ARRIVE ;  /* 0x00000000000079c5 */ /* 0x000fe20000000000 */
[----:B------:R-:W-:Y:S02]  /*3170*/  UISETP.NE.AND UP0, UPT, UR7, URZ, UPT ;  /* 0x0000003f0700728c */ /* 0x000fe4000bf05270 */
[----:B------:R-:W-:Y:S02]  /*3180*/  USHF.R.U32.HI UR9, URZ, 0x4, UR9 ;  /* 0x000000043f097899 */ /* 0x000fe40008011609 */
[----:B------:R-:W-:Y:S02]  /*3190*/  USEL UR8, UR8, URZ, !UP0 ;  /* 0x0000003f08087287 */ /* 0x000fe4000c000000 */
[----:B------:R-:W-:Y:S02]  /*31a0*/  ULOP3.LUT UR9, UR9, 0x3fff, URZ, 0xc0, !UPT ;  /* 0x00003fff09097892 */ /* 0x000fe4000f8ec03f */
[----:B------:R-:W-:-:S02]  /*31b0*/  ULOP3.LUT UR7, UR15, 0x10000, URZ, 0xfc, !UPT ;  /* 0x000100000f077892 */ /* 0x000fc4000f8efc3f */
[----:B------:R-:W-:Y:S02]  /*31c0*/  ULOP3.LUT UR9, UR9, 0x10000, URZ, 0xfc, !UPT ;  /* 0x0001000009097892 */ /* 0x000fe4000f8efc3f */
[----:B------:R-:W-:Y:S02]  /*31d0*/  UISETP.NE.U32.AND UP0, UPT, UR8, URZ, UPT ;  /* 0x0000003f0800728c */ /* 0x000fe4000bf05070 */
[----:B------:R-:W-:Y:S02]  /*31e0*/  ULEA UR8, UR18, UR7, 0x9 ;  /* 0x0000000712087291 */ /* 0x000fe4000f8e483f */
[----:B------:R-:W-:Y:S01]  /*31f0*/  ULEA UR10, UR18, UR9, 0xa ;  /* 0x00000009120a7291 */ /* 0x000fe2000f8e503f */
[----:B------:R-:W-:Y:S02]  /*3200*/  UMOV UR11, 0x80000020 ;  /* 0x80000020000b7882 */ /* 0x000fe40000000000 */
[----:B------:R-:W-:Y:S01]  /*3210*/  UMOV UR9, 0x80000020 ;  /* 0x8000002000097882 */ /* 0x000fe20000000000 */
[----:B------:R-:W-:-:S05]  /*3220*/  UIADD3 UR6, UR6, 0x2, URZ ;  /* 0x0000000206067890 */ /* 0x000fca000fffe03f */
[----:B------:R-:W-:Y:S01]  /*3230*/  QGMMA.64x256x32.F32.E5M2.E5M2 R24, gdesc[UR8], R24, UP0 ;  /* 0x03e00000081879f3 */ /* 0x000fe2000bf03818 */
[----:B------:R-:W-:Y:S02]  /*3240*/  UIADD3 UR8, UR8, 0x2, URZ ;  /* 0x0000000208087890 */ /* 0x000fe4000fffe03f */
[----:B------:R-:W-:Y:S01]  /*3250*/  UIADD3 UR10, UR10, 0x2, URZ ;  /* 0x000000020a0a7890 */ /* 0x000fe2000fffe03f */
[----:B------:R-:W-:Y:S01]  /*3260*/  UMOV UR9, 0x80000020 ;  /* 0x8000002000097882 */ /* 0x000fe20000000000 */
[----:B------:R-:W-:Y:S01]  /*3270*/  UMOV UR11, 0x80000020 ;  /* 0x80000020000b7882 */ /* 0x000fe20000000000 */
[----:B------:R-:W-:-:S04]  /*3280*/  UISETP.NE.AND UP0, UPT, UR6, UR24, UPT ;  /* 0x000000180600728c */ /* 0x000fc8000bf05270 */
[----:B------:R-:W-:-:S06]  /*3290*/  USEL UR7, URZ, 0x1, UP0 ;  /* 0x000000013f077887 */ /* 0x000fcc0008000000 */
[----:B------:R-:W-:-:S12]  /*32a0*/  ISETP.NE.AND P0, PT, RZ, UR7, PT ;  /* 0x00000007ff007c0c */ /* 0x000fd8000bf05270 */
[----:B------:R-:W-:Y:S03]  /*32b0*/  QGMMA.64x256x32.F32.E5M2.E5M2 R24, gdesc[UR8], R24, gsb0 ;  /* 0x03e00000081879f3 */ /* 0x000fe60008003818 */
[----:B------:R-:W-:Y:S02]  /*32c0*/  WARPGROUP.DEPBAR.LE gsb0, 0x1 ;  /* 0x00008000000079c5 */ /* 0x000fe40000010100 */
[----:B------:R-:W-:Y:S05]  /*32d0*/  @!P0 BRA `(.L_x_29) ;  /* 0x0000000c00808947 */ /* 0x000fea0003800000 */
[----:B------:R-:W-:Y:S02]  /*32e0*/  WARPGROUP.DEPBAR.LE gsb0, 0x0 ;  /* 0x00008000000079c5 */ /* 0x000fe40000010000 */
[----:B------:R-:W-:-:S01]  /*32f0*/  FADD R226, R24, R226 ;  /* 0x000000e218e27221 */ /* 0x000fc20000000000 */
[----:B------:R-:W-:Y:S01]  /*3300*/  FADD R225, R25, R225 ;  /* 0x000000e119e17221 */ /* 0x000fe20000000000 */
[----:B------:R1:W-:Y:S01]  /*3310*/  STL [R1+0x90], R227 ;  /* 0x000090e301007387 */ /* 0x0003e20000100800 */
[----:B------:R-:W-:-:S01]  /*3320*/  FADD R224, R26, R224 ;  /* 0x000000e01ae07221 */ /* 0x000fc20000000000 */
[----:B------:R-:W-:Y:S01]  /*3330*/  FADD R223, R27, R223 ;  /* 0x000000df1bdf7221 */ /* 0x000fe20000000000 */
[----:B------:R-:W-:-:S01]  /*3340*/  FADD R222, R28, R222 ;  /* 0x000000de1cde7221 */ /* 0x000fc20000000000 */
[----:B------:R-:W-:Y:S01]  /*3350*/  FADD R221, R29, R221 ;  /* 0x000000dd1ddd7221 */ /* 0x000fe20000000000 */
[----:B-1----:R-:W3:Y:S04]  /*3360*/  LDL.LU R227, [R1+0x30] ;  /* 0x0000300001e37983 */ /* 0x002ee80000300800 */
[----:B------:R1:W-:Y:S01]  /*3370*/  STL [R1+0x94], R226 ;  /* 0x000094e201007387 */ /* 0x0003e20000100800 */
[----:B------:R-:W-:-:S01]  /*3380*/  FADD R220, R30, R220 ;  /* 0x000000dc1edc7221 */ /* 0x000fc20000000000 */
[----:B------:R-:W-:-:S02]  /*3390*/  FADD R219, R31, R219 ;  /* 0x000000db1fdb7221 */ /* 0x000fc40000000000 */
[----:B-1----:R-:W4:Y:S04]  /*33a0*/  LDL.LU R226, [R1+0x2c] ;  /* 0x00002c0001e27983 */ /* 0x002f280000300800 */
[----:B------:R1:W-:Y:S01]  /*33b0*/  STL [R1+0x98], R225 ;  /* 0x000098e101007387 */ /* 0x0003e20000100800 */
[----:B------:R-:W-:-:S03]  /*33c0*/  FADD R218, R32, R218 ;  /* 0x000000da20da7221 */ /* 0x000fc60000000000 */
[----:B-1----:R-:W2:Y:S04]  /*33d0*/  LDL.LU R225, [R1+0x28] ;  /* 0x0000280001e17983 */ /* 0x002ea80000300800 */
        /* <DEDUP_REMOVED lines=9> */
[----:B------:R1:W-:Y:S04]  /*3470*/  STL [R1+0xa8], R221 ;  /* 0x0000a8dd01007387 */ /* 0x0003e80000100800 */
        /* <DEDUP_REMOVED lines=12> */
[----:B-1----:R-:W2:Y:S01]  /*3540*/  LDL.LU R215, [R1] ;  /* 0x0000000001d77983 */ /* 0x002ea20000300800 */
[----:B------:R-:W-:-:S01]  /*3550*/  FADD R214, R36, R214 ;  /* 0x000000d624d67221 */ /* 0x000fc20000000000 */
[----:B------:R-:W-:Y:S01]  /*3560*/  FADD R213, R37, R213 ;  /* 0x000000d525d57221 */ /* 0x000fe20000000000 */
[----:B------:R-:W-:-:S01]  /*3570*/  FADD R212, R38, R212 ;  /* 0x000000d426d47221 */ /* 0x000fc20000000000 */
[----:B------:R-:W-:Y:S01]  /*3580*/  FADD R211, R39, R211 ;  /* 0x000000d327d37221 */ /* 0x000fe20000000000 */
[----:B------:R-:W-:-:S01]  /*3590*/  FADD R210, R40, R210 ;  /* 0x000000d228d27221 */ /* 0x000fc20000000000 */
[----:B------:R-:W-:Y:S01]  /*35a0*/  STL [R1+0xc4], R214 ;  /* 0x0000c4d601007387 */ /* 0x000fe20000100800 */
        /* <DEDUP_REMOVED lines=11> */
[----:B------:R1:W-:Y:S01]  /*3660*/  STL [R1+0xd0], R211 ;  /* 0x0000d0d301007387 */ /* 0x0003e20000100800 */
[----:B------:R-:W-:-:S01]  /*3670*/  FADD R200, R50, R200 ;  /* 0x000000c832c87221 */ /* 0x000fc20000000000 */
[----:B------:R-:W-:Y:S01]  /*3680*/  FADD R199, R51, R199 ;  /* 0x000000c733c77221 */ /* 0x000fe20000000000 */
        /* <DEDUP_REMOVED lines=69> */
[----:B-----5:R-:W-:Y:S01]  /*3ae0*/  FADD R0, R121, R0 ;  /* 0x0000000079007221 */ /* 0x020fe20000000000 */
[----:B---3--:R-:W-:-:S01]  /*3af0*/  FADD R227, R134, R227 ;  /* 0x000000e386e37221 */ /* 0x008fc20000000000 */
[----:B----4-:R-:W-:Y:S01]  /*3b00*/  FADD R226, R133, R226 ;  /* 0x000000e285e27221 */ /* 0x010fe20000000000 */
[----:B--2---:R-:W-:-:S01]  /*3b10*/  FADD R225, R132, R225 ;  /* 0x000000e184e17221 */ /* 0x004fc20000000000 */
        /* <DEDUP_REMOVED lines=9> */
[----:B------:R-:W-:-:S05]  /*3bb0*/  FADD R215, R122, R215 ;  /* 0x000000d77ad77221 */ /* 0x000fca0000000000 */
[----:B------:R2:W-:Y:S04]  /*3bc0*/  STL [R1], R215 ;  /* 0x000000d701007387 */ /* 0x0005e80000100800 */
[----:B------:R3:W-:Y:S04]  /*3bd0*/  STL [R1+0x4], R216 ;  /* 0x000004d801007387 */ /* 0x0007e80000100800 */
        /* <DEDUP_REMOVED lines=8> */
[----:B-1----:R-:W4:Y:S04]  /*3c60*/  LDL.LU R211, [R1+0x34] ;  /* 0x0000340001d37983 */ /* 0x002f280000300800 */
[----:B------:R1:W-:Y:S04]  /*3c70*/  STL [R1+0x28], R225 ;  /* 0x000028e101007387 */ /* 0x0003e80000100800 */
[----:B------:R-:W4:Y:S04]  /*3c80*/  LDL.LU R212, [R1+0x38] ;  /* 0x0000380001d47983 */ /* 0x000f280000300800 */
[----:B------:R1:W-:Y:S04]  /*3c90*/  STL [R1+0x2c], R226 ;  /* 0x00002ce201007387 */ /* 0x0003e80000100800 */
[----:B------:R-:W4:Y:S04]  /*3ca0*/  LDL.LU R213, [R1+0x3c] ;  /* 0x00003c0001d57983 */ /* 0x000f280000300800 */
[----:B------:R1:W-:Y:S04]  /*3cb0*/  STL [R1+0x30], R227 ;  /* 0x000030e301007387 */ /* 0x0003e80000100800 */
[----:B------:R-:W4:Y:S04]  /*3cc0*/  LDL.LU R214, [R1+0x40] ;  /* 0x0000400001d67983 */ /* 0x000f280000300800 */
[----:B--2---:R-:W2:Y:S04]  /*3cd0*/  LDL.LU R215, [R1+0x44] ;  /* 0x0000440001d77983 */ /* 0x004ea80000300800 */
[----:B---3--:R-:W3:Y:S04]  /*3ce0*/  LDL.LU R216, [R1+0x48] ;  /* 0x0000480001d87983 */ /* 0x008ee80000300800 */
[----:B----4-:R-:W4:Y:S04]  /*3cf0*/  LDL.LU R217, [R1+0x4c] ;  /* 0x00004c0001d97983 */ /* 0x010f280000300800 */
[----:B0-----:R-:W4:Y:S04]  /*3d00*/  LDL.LU R218, [R1+0x50] ;  /* 0x0000500001da7983 */ /* 0x001f280000300800 */
[----:B------:R-:W4:Y:S04]  /*3d10*/  LDL.LU R219, [R1+0x54] ;  /* 0x0000540001db7983 */ /* 0x000f280000300800 */
[----:B------:R-:W4:Y:S04]  /*3d20*/  LDL.LU R220, [R1+0x58] ;  /* 0x0000580001dc7983 */ /* 0x000f280000300800 */
[----:B------:R-:W4:Y:S04]  /*3d30*/  LDL.LU R221, [R1+0x5c] ;  /* 0x00005c0001dd7983 */ /* 0x000f280000300800 */
[----:B------:R-:W4:Y:S04]  /*3d40*/  LDL.LU R222, [R1+0x60] ;  /* 0x0000600001de7983 */ /* 0x000f280000300800 */
[----:B------:R-:W4:Y:S04]  /*3d50*/  LDL.LU R223, [R1+0x64] ;  /* 0x0000640001df7983 */ /* 0x000f280000300800 */
[----:B------:R-:W4:Y:S04]  /*3d60*/  LDL.LU R224, [R1+0x68] ;  /* 0x0000680001e07983 */ /* 0x000f280000300800 */
[----:B-1----:R-:W4:Y:S04]  /*3d70*/  LDL.LU R225, [R1+0x6c] ;  /* 0x00006c0001e17983 */ /* 0x002f280000300800 */
[----:B------:R-:W4:Y:S04]  /*3d80*/  LDL.LU R226, [R1+0x70] ;  /* 0x0000700001e27983 */ /* 0x000f280000300800 */
[----:B------:R-:W4:Y:S01]  /*3d90*/  LDL.LU R227, [R1+0x74] ;  /* 0x0000740001e37983 */ /* 0x000f220000300800 */
[----:B------:R-:W-:-:S05]  /*3da0*/  FADD R211, R135, R211 ;  /* 0x000000d387d37221 */ /* 0x000fca0000000000 */
[----:B------:R0:W-:Y:S01]  /*3db0*/  STL [R1+0x34], R211 ;  /* 0x000034d301007387 */ /* 0x0001e20000100800 */
[----:B------:R-:W-:-:S03]  /*3dc0*/  FADD R212, R136, R212 ;  /* 0x000000d488d47221 */ /* 0x000fc60000000000 */
[----:B0-----:R1:W5:Y:S01]  /*3dd0*/  LDL.LU R211, [R1+0xd0] ;  /* 0x0000d00001d37983 */ /* 0x0013620000300800 */
[----:B------:R-:W-:-:S03]  /*3de0*/  FADD R213, R137, R213 ;  /* 0x000000d589d57221 */ /* 0x000fc60000000000 */
[----:B------:R0:W-:Y:S01]  /*3df0*/  STL [R1+0x38], R212 ;  /* 0x000038d401007387 */ /* 0x0001e20000100800 */
[----:B------:R-:W-:-:S01]  /*3e00*/  FADD R214, R138, R214 ;  /* 0x000000d68ad67221 */ /* 0x000fc20000000000 */
[----:B--2---:R-:W-:Y:S02]  /*3e10*/  FADD R215, R139, R215 ;  /* 0x000000d78bd77221 */ /* 0x004fe40000000000 */
[----:B0-----:R1:W5:Y:S01]  /*3e20*/  LDL.LU R212, [R1+0xcc] ;  /* 0x0000cc0001d47983 */ /* 0x0013620000300800 */
[----:B---3--:R-:W-:-:S03]  /*3e30*/  FADD R216, R140, R216 ;  /* 0x000000d88cd87221 */ /* 0x008fc60000000000 */
[----:B------:R0:W-:Y:S01]  /*3e40*/  STL [R1+0x3c], R213 ;  /* 0x00003cd501007387 */ /* 0x0001e20000100800 */
[----:B----4-:R-:W-:-:S03]  /*3e50*/  FADD R217, R141, R217 ;  /* 0x000000d98dd97221 */ /* 0x010fc60000000000 */
[----:B0-----:R1:W5:Y:S01]  /*3e60*/  LDL.LU R213, [R1+0xc8] ;  /* 0x0000c80001d57983 */ /* 0x0013620000300800 */
[----:B------:R-:W-:-:S03]  /*3e70*/  FADD R218, R142, R218 ;  /* 0x000000da8eda7221 */ /* 0x000fc60000000000 */
[----:B------:R0:W-:Y:S01]  /*3e80*/  STL [R1+0x40], R214 ;  /* 0x000040d601007387 */ /* 0x0001e20000100800 */
[----:B------:R-:W-:-:S01]  /*3e90*/  FADD R219, R143, R219 ;  /* 0x000000db8fdb7221 */ /* 0x000fc20000000000 */
[----:B------:R-:W-:Y:S02]  /*3ea0*/  FADD R220, R144, R220 ;  /* 0x000000dc90dc7221 */ /* 0x000fe40000000000 */
[----:B0-----:R1:W5:Y:S04]  /*3eb0*/  LDL.LU R214, [R1+0xc4] ;  /* 0x0000c40001d67983 */ /* 0x0013680000300800 */
[----:B------:R0:W-:Y:S01]  /*3ec0*/  STL [R1+0x44], R215 ;  /* 0x000044d701007387 */ /* 0x0001e20000100800 */
[----:B------:R-:W-:-:S01]  /*3ed0*/  FADD R221, R145, R221 ;  /* 0x000000dd91dd7221 */ /* 0x000fc20000000000 */
[----:B------:R-:W-:-:S02]  /*3ee0*/  FADD R222, R146, R222 ;  /* 0x000000de92de7221 */ /* 0x000fc40000000000 */
[----:B0-----:R1:W5:Y:S04]  /*3ef0*/  LDL.LU R215, [R1+0xc0] ;  /* 0x0000c00001d77983 */ /* 0x0013680000300800 */
[----:B------:R0:W-:Y:S01]  /*3f00*/  STL [R1+0x48], R216 ;  /* 0x000048d801007387 */ /* 0x0001e20000100800 */
[----:B------:R-:W-:-:S03]  /*3f10*/  FADD R223, R147, R223 ;  /* 0x000000df93df7221 */ /* 0x000fc60000000000 */
        /* <DEDUP_REMOVED lines=13> */
[----:B------:R0:W-:Y:S04]  /*3ff0*/  STL [R1+0x5c], R221 ;  /* 0x00005cdd01007387 */ /* 0x0001e80000100800 */
        /* <DEDUP_REMOVED lines=12> */
[----:B0-----:R1:W5:Y:S01]  /*40c0*/  LDL.LU R227, [R1+0x90] ;  /* 0x0000900001e37983 */ /* 0x0013620000300800 */
[----:B------:R-:W-:-:S05]  /*40d0*/  UMOV UR6, URZ ;  /* 0x0000003f00067c82 */ /* 0x000fca0008000000 */
.L_x_29:
[----:B------:R-:W-:Y:S05]  /*40e0*/  @!P1 BRA `(.L_x_30) ;  /* 0x0000000000049947 */ /* 0x000fea0003800000 */
[----:B------:R-:W-:Y:S01]  /*40f0*/  BPT.TRAP 0x1 ;  /* 0x000000040000795c */ /* 0x000fe20000300000 */
.L_x_30:
[----:B------:R3:W-:Y:S04]  /*4100*/  STL [R1+0x94], R2 ;  /* 0x0000940201007387 */ /* 0x0007e80000100800 */
[----:B---3--:R-:W3:Y:S04]  /*4110*/  LDL R2, [R1+0x78] ;  /* 0x0000780001027983 */ /* 0x008ee80000100800 */
[----:B-----5:R4:W-:Y:S04]  /*4120*/  STL [R1+0x90], R0 ;  /* 0x0000900001007387 */ /* 0x0209e80000100800 */
[----:B----4-:R-:W4:Y:S01]  /*4130*/  LDL R0, [R1+0x7c] ;  /* 0x00007c0001007983 */ /* 0x010f220000100800 */
[----:B0-----:R-:W-:Y:S01]  /*4140*/  IMAD.U32 R229, RZ, RZ, UR23 ;  /* 0x00000017ffe57e24 */ /* 0x001fe2000f8e00ff */
[----:B---3--:R-:W-:-:S02]  /*4150*/  ISETP.NE.AND P0, PT, R2, RZ, PT ;  /* 0x000000ff0200720c */ /* 0x008fc40003f05270 */
[----:B------:R0:W5:Y:S11]  /*4160*/  LDL.LU R2, [R1+0x94] ;  /* 0x0000940001027983 */ /* 0x0001760000300800 */
[----:B------:R-:W-:-:S05]  /*4170*/  @P0 LEA R229, R229, UR14, 0x3 ;  /* 0x0000000ee5e50c11 */ /* 0x000fca000f8e18ff */
[----:B------:R-:W-:-:S05]  /*4180*/  @P0 VIADD R229, R229, 0x48 ;  /* 0x00000048e5e50836 */ /* 0x000fca0000000000 */
[----:B----4-:R-:W-:Y:S02]  /*4190*/  @P0 PRMT R229, R0, 0x654, R229 ;  /* 0x0000065400e50816 */ /* 0x010fe400000000e5 */
[----:B------:R0:W5:Y:S01]  /*41a0*/  LDL.LU R0, [R1+0x90] ;  /* 0x0000900001007983 */ /* 0x0001620000300800 */
[----:B------:R-:W-:Y:S01]  /*41b0*/  UISETP.GT.U32.AND UP0, UPT, UR13, 0x1, UPT ;  /* 0x000000010d00788c */ /* 0x000fe2000bf04070 */
[----:B------:R0:W-:Y:S05]  /*41c0*/  @P0 SYNCS.ARRIVE.TRANS64.RED.A1T0 RZ, [R229+URZ], RZ ;  /* 0x000000ffe5ff09a7 */ /* 0x0001ea000810043f */
[----:B------:R-:W-:-:S13]  /*41d0*/  PLOP3.LUT P0, PT, PT, PT, UP0, 0x80, 0x0 ;  /* 0x000000000000781c */ /* 0x000fda0003f0f008 */
[----:B0-----:R-:W-:Y:S05]  /*41e0*/  @P0 BRA `(.L_x_31) ;  /* 0x0000000000040947 */ /* 0x001fea0003800000 */
[----:B------:R-:W-:Y:S01]  /*41f0*/  BPT.TRAP 0x1 ;  /* 0x000000040000795c */ /* 0x000fe20000300000 */
.L_x_31:
[----:B------:R-:W-:Y:S01]  /*4200*/  UIADD3 UR18, UR18, 0x1, URZ ;  /* 0x0000000112127890 */ /* 0x000fe2000fffe03f */
[C---:B------:R-:W-:Y:S01]  /*4210*/  ISETP.GT.AND P0, PT, R228.reuse, 0x1, PT ;  /* 0x00000001e400780c */ /* 0x040fe20003f04270 */
[----:B------:R-:W-:Y:S01]  /*4220*/  UIADD3 UR23, UR23, 0x1, URZ ;  /* 0x0000000117177890 */ /* 0x000fe2000fffe03f */
[----:B------:R-:W-:Y:S01]  /*4230*/  VIADD R228, R228, 0xffffffff ;  /* 0xffffffffe4e47836 */ /* 0x000fe20000000000 */
[----:B------:R-:W-:Y:S02]  /*4240*/  UISETP.NE.AND UP0, UPT, UR18, 0x9, UPT ;  /* 0x000000091200788c */ /* 0x000fe4000bf05270 */
[----:B------:R-:W-:Y:S02]  /*4250*/  UISETP.NE.AND UP1, UPT, UR23, 0x9, UPT ;  /* 0x000000091700788c */ /* 0x000fe4000bf25270 */
[----:B------:R-:W-:Y:S02]  /*4260*/  USEL UR8, URZ, 0x1, UP0 ;  /* 0x000000013f087887 */ /* 0x000fe40008000000 */
[----:B------:R-:W-:-:S02]  /*4270*/  USEL UR18, UR18, URZ, UP0 ;  /* 0x0000003f12127287 */ /* 0x000fc40008000000 */
[----:B------:R-:W-:Y:S02]  /*4280*/  USEL UR23, UR23, URZ, UP1 ;  /* 0x0000003f17177287 */ /* 0x000fe40008800000 */
[----:B------:R-:W-:Y:S01]  /*4290*/  LOP3.LUT R227, R227, UR8, RZ, 0x3c, !PT ;  /* 0x00000008e3e37c12 */ /* 0x000fe2000f8e3cff */
[----:B------:R-:W-:Y:S01]  /*42a0*/  UMOV UR8, 0x1 ;  /* 0x0000000100087882 */ /* 0x000fe20000000000 */
[----:B------:R-:W-:Y:S08]  /*42b0*/  @P0 BRA `(.L_x_32) ;  /* 0xffffffec00680947 */ /* 0x000ff0000383ffff */
.L_x_24:
[----:B------:R-:W-:-:S04]  /*42c0*/  UISETP.NE.AND UP0, UPT, UR6, URZ, UPT ;  /* 0x0000003f0600728c */ /* 0x000fc8000bf05270 */
[----:B------:R-:W-:-:S06]  /*42d0*/  USEL UR6, URZ, 0x1, !UP0 ;  /* 0x000000013f067887 */ /* 0x000fcc000c000000 */
[----:B------:R-:W-:-:S13]  /*42e0*/  ISETP.NE.AND P0, PT, RZ, UR6, PT ;  /* 0x00000006ff007c0c */ /* 0x000fda000bf05270 */
[----:B------:R-:W-:Y:S05]  /*42f0*/  @!P0 BRA `(.L_x_33) ;  /* 0x0000000c00dc8947 */ /* 0x000fea0003800000 */
[----:B------:R-:W3:Y:S04]  /*4300*/  LDL.LU R227, [R1+0x74] ;  /* 0x0000740001e37983 */ /* 0x000ee80000300800 */
[----:B---3--:R0:W-:Y:S04]  /*4310*/  STL [R1+0x90], R227 ;  /* 0x000090e301007387 */ /* 0x0081e80000100800 */
[----:B0-----:R-:W3:Y:S04]  /*4320*/  LDL.LU R227, [R1+0x70] ;  /* 0x0000700001e37983 */ /* 0x001ee80000300800 */
        /* <DEDUP_REMOVED lines=55> */
[----:B0-----:R-:W3:Y:S01]  /*46a0*/  LDL.LU R227, [R1] ;  /* 0x0000000001e37983 */ /* 0x001ee20000300800 */
[----:B------:R-:W-:-:S02]  /*46b0*/  WARPGROUP.DEPBAR.LE gsb0, 0x0 ;  /* 0x00008000000079c5 */ /* 0x000fc40000010000 */
[----:B------:R-:W-:Y:S01]  /*46c0*/  FADD R226, R24, R226 ;  /* 0x000000e218e27221 */ /* 0x000fe20000000000 */
        /* <DEDUP_REMOVED lines=95> */
[----:B-----5:R-:W-:Y:S01]  /*4cc0*/  FADD R2, R120, R2 ;  /* 0x0000000278027221 */ /* 0x020fe20000000000 */
[----:B------:R-:W-:Y:S01]  /*4cd0*/  FADD R0, R121, R0 ;  /* 0x0000000079007221 */ /* 0x000fe20000000000 */
[----:B---3--:R-:W-:-:S05]  /*4ce0*/  FADD R227, R122, R227 ;  /* 0x000000e37ae37221 */ /* 0x008fca0000000000 */
[----:B------:R0:W-:Y:S04]  /*4cf0*/  STL [R1], R227 ;  /* 0x000000e301007387 */ /* 0x0001e80000100800 */
[----:B0-----:R-:W3:Y:S02]  /*4d00*/  LDL.LU R227, [R1+0x100] ;  /* 0x0001000001e37983 */ /* 0x001ee40000300800 */
[----:B---3--:R-:W-:-:S05]  /*4d10*/  FADD R227, R123, R227 ;  /* 0x000000e37be37221 */ /* 0x008fca0000000000 */
[----:B------:R0:W-:Y:S04]  /*4d20*/  STL [R1+0x4], R227 ;  /* 0x000004e301007387 */ /* 0x0001e80000100800 */
        /* <DEDUP_REMOVED lines=83> */
[----:B------:R0:W-:Y:S02]  /*5260*/  STL [R1+0x74], R227 ;  /* 0x000074e301007387 */ /* 0x0001e40000100800 */
.L_x_33:
[----:B------:R-:W-:Y:S02]  /*5270*/  WARPGROUP.DEPBAR.LE gsb0, 0x0 ;  /* 0x00008000000079c5 */ /* 0x000fe40000010000 */
[----:B------:R-:W3:Y:S02]  /*5280*/  LDC R24, c[0x0][0x28c] ;  /* 0x0000a300ff187b82 */ /* 0x000ee40000000800 */
[----:B---3--:R-:W-:-:S13]  /*5290*/  ISETP.GE.AND P0, PT, R24, 0x1, PT ;  /* 0x000000011800780c */ /* 0x008fda0003f06270 */
[----:B------:R-:W-:Y:S05]  /*52a0*/  @!P0 BRA `(.L_x_34) ;  /* 0x0000000000648947 */ /* 0x000fea0003800000 */
[----:B------:R-:W-:-:S06]  /*52b0*/  UISETP.NE.AND UP0, UPT, UR21, 0x3, UPT ;  /* 0x000000031500788c */ /* 0x000fcc000bf05270 */
[----:B------:R-:W-:-:S13]  /*52c0*/  PLOP3.LUT P0, PT, PT, PT, UP0, 0x80, 0x0 ;  /* 0x000000000000781c */ /* 0x000fda0003f0f008 */
[----:B------:R-:W-:Y:S05]  /*52d0*/  @!P0 BRA `(.L_x_35) ;  /* 0x0000000000048947 */ /* 0x000fea0003800000 */
[----:B------:R-:W-:Y:S01]  /*52e0*/  BPT.TRAP 0x1 ;  /* 0x000000040000795c */ /* 0x000fe20000300000 */
.L_x_35:
[----:B0-----:R-:W3:Y:S01]  /*52f0*/  LDL R227, [R1+0x78] ;  /* 0x0000780001e37983 */ /* 0x001ee20000100800 */
[----:B------:R-:W-:Y:S01]  /*5300*/  BSSY B0, `(.L_x_36) ;  /* 0x000000f000007945 */ /* 0x000fe20003800000 */
[----:B---3--:R-:W-:-:S13]  /*5310*/  ISETP.NE.AND P0, PT, R227, RZ, PT ;  /* 0x000000ffe300720c */ /* 0x008fda0003f05270 */
[----:B------:R-:W-:Y:S05]  /*5320*/  @!P0 BRA `(.L_x_37) ;  /* 0x0000000000308947 */ /* 0x000fea0003800000 */
[----:B------:R-:W3:Y:S01]  /*5330*/  LDL R227, [R1+0x7c] ;  /* 0x00007c0001e37983 */ /* 0x000ee20000100800 */
[----:B------:R-:W-:-:S04]  /*5340*/  UISETP.LT.AND UP0, UPT, UR12, 0x1, UPT ;  /* 0x000000010c00788c */ /* 0x000fc8000bf01270 */
[----:B------:R-:W-:-:S04]  /*5350*/  USEL UR8, UR12, 0x1, UP0 ;  /* 0x000000010c087887 */ /* 0x000fc80008000000 */
[----:B------:R-:W-:-:S04]  /*5360*/  UIADD3 UR8, UR5, UR12, -UR8 ;  /* 0x0000000c05087290 */ /* 0x000fc8000fffe808 */
[----:B------:R-:W-:-:S04]  /*5370*/  UIMAD.WIDE.U32 UR6, UR8, 0x38e38e39, URZ ;  /* 0x38e38e39080678a5 */ /* 0x000fc8000f8e003f */
[----:B------:R-:W-:-:S04]  /*5380*/  USHF.R.U32.HI UR6, URZ, 0x1, UR7 ;  /* 0x000000013f067899 */ /* 0x000fc80008011607 */
[----:B------:R-:W-:-:S04]  /*5390*/  UIMAD UR8, UR6, -0x9, UR8 ;  /* 0xfffffff7060878a4 */ /* 0x000fc8000f8e0208 */
[----:B------:R-:W-:-:S04]  /*53a0*/  ULEA UR8, UR8, UR14, 0x3 ;  /* 0x0000000e08087291 */ /* 0x000fc8000f8e183f */
[----:B------:R-:W-:-:S06]  /*53b0*/  UIADD3 UR8, UR8, 0x48, URZ ;  /* 0x0000004808087890 */ /* 0x000fcc000fffe03f */
[----:B------:R-:W-:-:S05]  /*53c0*/  IMAD.U32 R24, RZ, RZ, UR8 ;  /* 0x00000008ff187e24 */ /* 0x000fca000f8e00ff */
[----:B---3--:R-:W-:-:S04]  /*53d0*/  PRMT R24, R227, 0x654, R24 ;  /* 0x00000654e3187816 */ /* 0x008fc80000000018 */
[----:B------:R0:W-:Y:S03]  /*53e0*/  SYNCS.ARRIVE.TRANS64.RED.A1T0 RZ, [R24+URZ], RZ ;  /* 0x000000ff18ff79a7 */ /* 0x0001e6000810043f */
.L_x_37:
[----:B------:R-:W-:Y:S05]  /*53f0*/  BSYNC B0 ;  /* 0x0000000000007941 */ /* 0x000fea0003800000 */
.L_x_36:
[----:B------:R-:W-:-:S06]  /*5400*/  UISETP.GT.U32.AND UP0, UPT, UR13, 0x1, UPT ;  /* 0x000000010d00788c */ /* 0x000fcc000bf04070 */
[----:B------:R-:W-:-:S13]  /*5410*/  PLOP3.LUT P0, PT, PT, PT, UP0, 0x80, 0x0 ;  /* 0x000000000000781c */ /* 0x000fda0003f0f008 */
[----:B------:R-:W-:Y:S05]  /*5420*/  @P0 BRA `(.L_x_34) ;  /* 0x0000000000040947 */ /* 0x000fea0003800000 */
[----:B------:R-:W-:Y:S01]  /*5430*/  BPT.TRAP 0x1 ;  /* 0x000000040000795c */ /* 0x000fe20000300000 */
.L_x_34:
[----:B-----5:R3:W-:Y:S01]  /*5440*/  STL [R1+0x94], R2 ;  /* 0x0000940201007387 */ /* 0x0207e20000100800 */
[----:B------:R-:W4:Y:S01]  /*5450*/  LDC R28, c[0x0][0x288] ;  /* 0x0000a200ff1c7b82 */ /* 0x000f220000000800 */
[----:B------:R-:W-:Y:S02]  /*5460*/  UIADD3 UR9, UR12, UR5, URZ ;  /* 0x000000050c097290 */ /* 0x000fe4000fffe03f */
[----:B------:R0:W-:Y:S01]  /*5470*/  STL [R1+0x90], R0 ;  /* 0x0000900001007387 */ /* 0x0001e20000100800 */
[----:B------:R-:W-:Y:S01]  /*5480*/  USHF.R.S32.HI UR10, URZ, 0x1f, UR22 ;  /* 0x0000001f3f0a7899 */ /* 0x000fe20008011416 */
[----:B------:R-:W-:Y:S01]  /*5490*/  ULDC.64 UR14, c[0x0][0x5d0] ;  /* 0x00017400000e7ab9 */ /* 0x000fe20000000a00 */
[----:B------:R-:W-:Y:S01]  /*54a0*/  ULDC UR11, c[0x0][0x284] ;  /* 0x0000a100000b7ab9 */ /* 0x000fe20000000800 */
[----:B---3--:R-:W3:Y:S01]  /*54b0*/  S2R R2, SR_TID.X ;  /* 0x0000000000027919 */ /* 0x008ee20000002100 */
[----:B0-----:R-:W2:Y:S04]  /*54c0*/  LDL.LU R0, [R1+0x88] ;  /* 0x0000880001007983 */ /* 0x001ea80000300800 */
[----:B------:R-:W4:Y:S01]  /*54d0*/  LDL.LU R227, [R1+0x8c] ;  /* 0x00008c0001e37983 */ /* 0x000f220000300800 */
[----:B------:R-:W-:-:S02]  /*54e0*/  UISETP.GT.U32.AND UP0, UPT, UR9, 0x8, UPT ;  /* 0x000000080900788c */ /* 0x000fc4000bf04070 */
[----:B------:R-:W-:Y:S01]  /*54f0*/  UISETP.GE.U32.AND UP1, UPT, UR12, 0x9, UPT ;  /* 0x000000090c00788c */ /* 0x000fe2000bf26070 */
[--C-:B---3--:R-:W-:Y:S02]  /*5500*/  SHF.R.U32.HI R24, RZ, 0x2, R2.reuse ;  /* 0x00000002ff187819 */ /* 0x108fe40000011602 */
[----:B------:R-:W-:Y:S02]  /*5510*/  LOP3.LUT R26, R2, 0x60, RZ, 0xc0, !PT ;  /* 0x00000060021a7812 */ /* 0x000fe400078ec0ff */
[----:B------:R-:W-:Y:S02]  /*5520*/  SHF.R.U32.HI R27, RZ, 0x7, R2 ;  /* 0x00000007ff1b7819 */ /* 0x000fe40000011602 */
[----:B------:R-:W-:Y:S02]  /*5530*/  LOP3.LUT R25, R24, 0x7, RZ, 0xc0, !PT ;  /* 0x0000000718197812 */ /* 0x000fe400078ec0ff */
[----:B------:R-:W-:Y:S02]  /*5540*/  SHF.R.U32.HI R26, RZ, 0x1, R26 ;  /* 0x00000001ff1a7819 */ /* 0x000fe4000001161a */
[----:B------:R-:W-:-:S02]  /*5550*/  LOP3.LUT R24, R27, 0x1, RZ, 0xc0, !PT ;  /* 0x000000011b187812 */ /* 0x000fc400078ec0ff */
[----:B------:R-:W-:-:S03]  /*5560*/  IADD3 R29, RZ, -R26, -R25 ;  /* 0x8000001aff1d7210 */ /* 0x000fc60007ffe819 */
[C---:B------:R-:W-:Y:S02]  /*5570*/  IMAD.SHL.U32 R30, R24.reuse, 0x40, RZ ;  /* 0x00000040181e7824 */ /* 0x040fe400078e00ff */
[----:B------:R-:W-:Y:S02]  /*5580*/  IMAD R29, R24, -0x40, R29 ;  /* 0xffffffc0181d7824 */ /* 0x000fe400078e021d */
[----:B------:R-:W-:Y:S01]  /*5590*/  IMAD.SHL.U32 R24, R2, 0x2, RZ ;  /* 0x0000000202187824 */ /* 0x000fe200078e00ff */
[----:B------:R-:W-:-:S04]  /*55a0*/  LOP3.LUT R27, R30, 0x40, R25, 0xe2, !PT ;  /* 0x000000401e1b7812 */ /* 0x000fc800078ee219 */
[----:B------:R-:W-:Y:S02]  /*55b0*/  LOP3.LUT R30, R24, 0x6, RZ, 0xc0, !PT ;  /* 0x00000006181e7812 */ /* 0x000fe400078ec0ff */
[----:B------:R-:W-:Y:S02]  /*55c0*/  LOP3.LUT R24, R2, 0x3, RZ, 0xc0, !PT ;  /* 0x0000000302187812 */ /* 0x000fe400078ec0ff */
[----:B------:R0:W5:Y:S01]  /*55d0*/  LDL.LU R2, [R1+0x94] ;  /* 0x0000940001027983 */ /* 0x0001620000300800 */
[----:B------:R-:W-:Y:S01]  /*55e0*/  UIMAD.WIDE.U32 UR6, UR9, 0x38e38e39, URZ ;  /* 0x38e38e39090678a5 */ /* 0x000fe2000f8e003f */
[----:B--2---:R-:W-:Y:S01]  /*55f0*/  PRMT R30, R30, 0x6540, R0 ;  /* 0x000065401e1e7816 */ /* 0x004fe20000000000 */
[----:B------:R-:W-:Y:S02]  /*5600*/  IMAD.SHL.U32 R35, R0, 0x100, RZ ;  /* 0x0000010000237824 */ /* 0x000fe400078e00ff */
[----:B------:R0:W5:Y:S01]  /*5610*/  LDL.LU R0, [R1+0x90] ;  /* 0x0000900001007983 */ /* 0x0001620000300800 */
[----:B----4-:R-:W-:Y:S01]  /*5620*/  IMAD R34, R24, -0x2, R28 ;  /* 0xfffffffe18227824 */ /* 0x010fe200078e021c */
[----:B------:R-:W-:Y:S01]  /*5630*/  UIMAD UR5, UR10, UR14, URZ ;  /* 0x0000000e0a0572a4 */ /* 0x000fe2000f8e023f */
[----:B------:R-:W-:Y:S01]  /*5640*/  ISETP.GE.AND P0, PT, R35, R28, PT ;  /* 0x0000001c2300720c */ /* 0x000fe20003f06270 */
[C---:B------:R-:W-:Y:S01]  /*5650*/  IMAD.SHL.U32 R28, R227.reuse, 0x80, RZ ;  /* 0x00000080e31c7824 */ /* 0x040fe200078e00ff */
[----:B------:R-:W-:Y:S01]  /*5660*/  UISETP.LT.U32.AND UP0, UPT, UR12, 0x9, UP0 ;  /* 0x000000090c00788c */ /* 0x000fe20008701070 */
[--C-:B------:R-:W-:Y:S01]  /*5670*/  SHF.R.S32.HI R31, RZ, 0x1f, R30.reuse ;  /* 0x0000001fff1f7819 */ /* 0x100fe2000001141e */
[----:B------:R-:W-:Y:S01]  /*5680*/  UIMAD UR8, UR22, UR15, UR5 ;  /* 0x0000000f160872a4 */ /* 0x000fe2000f8e0205 */
[----:B------:R-:W-:Y:S01]  /*5690*/  IMAD.U32 R25, RZ, RZ, UR14 ;  /* 0x0000000eff197e24 */ /* 0x000fe2000f8e00ff */
[C---:B------:R-:W-:Y:S01]  /*56a0*/  ISETP.GE.OR P0, PT, R28.reuse, UR11, P0 ;  /* 0x0000000b1c007c0c */ /* 0x040fe20008706670 */
[----:B------:R-:W-:Y:S01]  /*56b0*/  USEL UR5, URZ, 0x1, !UP0 ;  /* 0x000000013f057887 */ /* 0x000fe2000c000000 */
[----:B------:R-:W-:Y:S01]  /*56c0*/  IMAD.WIDE R32, R227, 0x80, RZ ;  /* 0x00000080e3207825 */ /* 0x000fe200078e02ff */
[----:B------:R-:W-:Y:S01]  /*56d0*/  USHF.R.U32.HI UR6, URZ, 0x1, UR7 ;  /* 0x000000013f067899 */ /* 0x000fe20008011607 */
[----:B------:R-:W-:Y:S01]  /*56e0*/  IADD3 R38, -R28, UR11, R29 ;  /* 0x0000000b1c267c10 */ /* 0x000fe2000fffe11d */
[----:B------:R-:W-:Y:S01]  /*56f0*/  ULOP3.LUT UR4, UR4, UR5, URZ, 0x3c, !UPT ;  /* 0x0000000504047292 */ /* 0x000fe2000f8e3c3f */
[----:B------:R-:W-:Y:S01]  /*5700*/  IMAD.WIDE.U32 R24, R25, UR22, R30 ;  /* 0x0000001619187c25 */ /* 0x000fe2000f8e001e */
[----:B------:R-:W-:Y:S01]  /*5710*/  UIMAD UR5, UR6, -0x9, UR9 ;  /* 0xfffffff7060578a4 */ /* 0x000fe2000f8e0209 */
[----:B------:R-:W-:Y:S01]  /*5720*/  LOP3.LUT R39, R32, R27, R26, 0xfe, !PT ;  /* 0x0000001b20277212 */ /* 0x000fe200078efe1a */
[----:B------:R-:W-:Y:S01]  /*5730*/  @UP1 ULOP3.LUT UR4, UR4, 0x1, UR6, 0x78, !UPT ;  /* 0x0000000104041892 */ /* 0x000fe2000f8e7806 */
[----:B------:R-:W-:-:S02]  /*5740*/  VIADD R25, R25, UR8 ;  /* 0x0000000819197c36 */ /* 0x000fc40008000000 */
[----:B------:R-:W-:Y:S02]  /*5750*/  IMAD.IADD R35, R34, 0x1, -R35 ;  /* 0x0000000122237824 */ /* 0x000fe400078e0a23 */
[----:B------:R-:W-:Y:S01]  /*5760*/  IMAD.MOV.U32 R34, RZ, RZ, -0x1 ;  /* 0xffffffffff227424 */ /* 0x000fe200078e00ff */
[----:B0-----:R-:W-:Y:S06]  /*5770*/  @P0 BRA `(.L_x_38) ;  /* 0x0000008c00980947 */ /* 0x001fec0003800000 */
[----:B------:R-:W0:Y:S01]  /*5780*/  LDC.64 R28, c[0x0][0x5c8] ;  /* 0x00017200ff1c7b82 */ /* 0x000e220000000a00 */
[----:B------:R-:W-:Y:S01]  /*5790*/  ULDC.64 UR6, c[0x0][0x5c0] ;  /* 0x0001700000067ab9 */ /* 0x000fe20000000a00 */
[----:B------:R-:W-:Y:S01]  /*57a0*/  BSSY B0, `(.L_x_38) ;  /* 0x00008e3000007945 */ /* 0x000fe20003800000 */
[-C--:B0-----:R-:W-:Y:S02]  /*57b0*/  IMAD R26, R33, R28.reuse, RZ ;  /* 0x0000001c211a7224 */ /* 0x081fe400078e02ff */
[----:B------:R-:W-:-:S04]  /*57c0*/  IMAD.WIDE.U32 R24, R39, R28, R24 ;  /* 0x0000001c27187225 */ /* 0x000fc800078e0018 */
[----:B------:R-:W-:Y:S01]  /*57d0*/  IMAD R27, R39, R29, R26 ;  /* 0x0000001d271b7224 */ /* 0x000fe200078e021a */
[----:B------:R-:W-:Y:S02]  /*57e0*/  LEA R26, P0, R28, R24, 0x3 ;  /* 0x000000181c1a7211 */ /* 0x000fe400078018ff */
[----:B------:R-:W-:Y:S01]  /*57f0*/  IADD3 R24, P1, R24, UR6, RZ ;  /* 0x0000000618187c10 */ /* 0x000fe2000ff3e0ff */
[----:B------:R-:W-:Y:S01]  /*5800*/  IMAD.IADD R27, R25, 0x1, R27 ;  /* 0x00000001191b7824 */ /* 0x000fe200078e021b */
[----:B------:R-:W-:-:S04]  /*5810*/  IADD3 R26, P3, R26, UR6, RZ ;  /* 0x000000061a1a7c10 */ /* 0x000fc8000ff7e0ff */
[----:B------:R-:W-:Y:S02]  /*5820*/  LEA.HI.X R28, R28, R27, R29, 0x3, P0 ;  /* 0x0000001b1c1c7211 */ /* 0x000fe400000f1c1d */
[----:B------:R-:W-:Y:S02]  /*5830*/  FSETP.NEU.AND P0, PT, RZ, UR19, PT ;  /* 0x00000013ff007c0b */ /* 0x000fe4000bf0d000 */
[----:B------:R-:W-:Y:S02]  /*5840*/  IADD3.X R25, R27, UR7, RZ, P1, !PT ;  /* 0x000000071b197c10 */ /* 0x000fe40008ffe4ff */
[----:B------:R-:W-:-:S09]  /*5850*/  IADD3.X R27, R28, UR7, RZ, P3, !PT ;  /* 0x000000071c1b7c10 */ /* 0x000fd20009ffe4ff */
[----:B------:R-:W-:Y:S05]  /*5860*/  @!P0 BRA `(.L_x_39) ;  /* 0x0000006800d88947 */ /* 0x000fea0003800000 */
[----:B------:R-:W-:Y:S01]  /*5870*/  ULDC.64 UR8, c[0x0][0x5b8] ;  /* 0x00016e0000087ab9 */ /* 0x000fe20000000a00 */
[----:B------:R-:W-:Y:S01]  /*5880*/  ISETP.GE.AND P0, PT, R38, 0x1, PT ;  /* 0x000000012600780c */ /* 0x000fe20003f06270 */
[----:B------:R-:W-:Y:S02]  /*5890*/  UIMAD UR6, UR10, UR8, URZ ;  /* 0x000000080a0672a4 */ /* 0x000fe4000f8e023f */
[----:B------:R-:W-:Y:S01]  /*58a0*/  IMAD.U32 R29, RZ, RZ, UR8 ;  /* 0x00000008ff1d7e24 */ /* 0x000fe2000f8e00ff */
[----:B------:R-:W-:Y:S01]  /*58b0*/  BSSY B1, `(.L_x_40) ;  /* 0x000000f000017945 */ /* 0x000fe20003800000 */
[----:B------:R-:W-:Y:S01]  /*58c0*/  ISETP.LT.OR P4, PT, R35, 0x1, !P0 ;  /* 0x000000012300780c */ /* 0x000fe20004781670 */
[----:B------:R-:W-:Y:S02]  /*58d0*/  UIMAD UR6, UR22, UR9, UR6 ;  /* 0x00000009160672a4 */ /* 0x000fe4000f8e0206 */
[----:B------:R-:W-:Y:S01]  /*58e0*/  IMAD.WIDE.U32 R30, R29, UR22, R30 ;  /* 0x000000161d1e7c25 */ /* 0x000fe2000f8e001e */
[----:B------:R-:W-:-:S03]  /*58f0*/  ULDC.64 UR8, c[0x0][0x5a8] ;  /* 0x00016a0000087ab9 */ /* 0x000fc60000000a00 */
[----:B------:R-:W-:Y:S01]  /*5900*/  VIADD R31, R31, UR6 ;  /* 0x000000061f1f7c36 */ /* 0x000fe20008000000 */
[----:B------:R-:W-:Y:S02]  /*5910*/  ULDC.64 UR6, c[0x0][0x5b0] ;  /* 0x00016c0000067ab9 */ /* 0x000fe40000000a00 */
[----:B------:R-:W-:Y:S02]  /*5920*/  IMAD R36, R33, UR6, RZ ;  /* 0x0000000621247c24 */ /* 0x000fe4000f8e02ff */
[----:B------:R-:W-:-:S04]  /*5930*/  IMAD.WIDE.U32 R28, R39, UR6, R30 ;  /* 0x00000006271c7c25 */ /* 0x000fc8000f8e001e */
[--C-:B------:R-:W-:Y:S01]  /*5940*/  IMAD R37, R39, UR7, R36.reuse ;  /* 0x0000000727257c24 */ /* 0x100fe2000f8e0224 */
[----:B------:R-:W-:Y:S02]  /*5950*/  IADD3 R28, P1, R28, UR8, RZ ;  /* 0x000000081c1c7c10 */ /* 0x000fe4000ff3e0ff */
[----:B------:R-:W-:Y:S02]  /*5960*/  PRMT R36, RZ, 0x7610, R36 ;  /* 0x00007610ff247816 */ /* 0x000fe40000000024 */
[----:B------:R-:W-:Y:S01]  /*5970*/  IADD3.X R29, R29, UR9, R37, P1, !PT ;  /* 0x000000091d1d7c10 */ /* 0x000fe20008ffe425 */
[----:B------:R-:W-:Y:S08]  /*5980*/  @P4 BRA `(.L_x_41) ;  /* 0x0000000000044947 */ /* 0x000ff00003800000 */
[----:B------:R0:W5:Y:S02]  /*5990*/  LDG.E.U8 R36, desc[UR16][R28.64] ;  /* 0x000000101c247981 */ /* 0x000164000c1e1100 */
.L_x_41:
[----:B------:R-:W-:Y:S05]  /*59a0*/  BSYNC B1 ;  /* 0x0000000000017941 */ /* 0x000fea0003800000 */
.L_x_40:
[----:B-----5:R-:W-:Y:S01]  /*59b0*/  LOP3.LUT R36, R36, 0xff, RZ, 0xc0, !PT ;  /* 0x000000ff24247812 */ /* 0x020fe200078ec0ff */
[----:B------:R-:W-:Y:S01]  /*59c0*/  BSSY B1, `(.L_x_42) ;  /* 0x000000b000017945 */ /* 0x000fe20003800000 */
[----:B------:R-:W-:Y:S02]  /*59d0*/  ISETP.LT.OR P3, PT, R35, 0x2, !P0 ;  /* 0x000000022300780c */ /* 0x000fe40004761670 */
[----:B------:R-:W-:-:S05]  /*59e0*/  F2FP.F16.E5M2.UNPACK_B R36, R36 ;  /* 0x00000024ff24723e */ /* 0x000fca00020004ff */
[----:B------:R-:W-:-:S05]  /*59f0*/  HADD2.F32 R36, -RZ, R36.H0_H0 ;  /* 0x20000024ff247230 */ /* 0x000fca0000004100 */
[----:B------:R-:W-:Y:S01]  /*5a00*/  FMUL R37, R36, UR19 ;  /* 0x0000001324257c20 */ /* 0x000fe20008400000 */
[----:B------:R-:W-:-:S03]  /*5a10*/  PRMT R36, RZ, 0x7610, R36 ;  /* 0x00007610ff247816 */ /* 0x000fc60000000024 */
[----:B------:R-:W-:-:S05]  /*5a20*/  FFMA R37, R226, UR20, R37 ;  /* 0x00000014e2257c23 */ /* 0x000fca0008000025 */
[----:B------:R-:W-:-:S05]  /*5a30*/  F2FP.SATFINITE.E5M2.F32.PACK_AB_MERGE_C R37, RZ, R37, RZ ;  /* 0x00000025ff25723e */ /* 0x000fca00048060ff */
[----:B------:R2:W-:Y:S01]  /*5a40*/  @!P4 STG.E.U8 desc[UR16][R24.64], R37 ;  /* 0x000000251800c986 */ /* 0x0005e2000c101110 */
[----:B------:R-:W-:Y:S05]  /*5a50*/  @P3 BRA `(.L_x_43) ;  /* 0x0000000000043947 */ /* 0x000fea0003800000 */
[----:B------:R3:W5:Y:S02]  /*5a60*/  LDG.E.U8 R36, desc[UR16][R28.64+0x1] ;  /* 0x000001101c247981 */ /* 0x000764000c1e1100 */
.L_x_43:
[----:B------:R-:W-:Y:S05]  /*5a70*/  BSYNC B1 ;  /* 0x0000000000017941 */ /* 0x000fea0003800000 */
.L_x_42:
[----:B-----5:R-:W-:Y:S01]  /*5a80*/  LOP3.LUT R36, R36, 0xff, RZ, 0xc0, !PT ;  /* 0x000000ff24247812 */ /* 0x020fe200078ec0ff */
[----:B------:R-:W-:Y:S01]  /*5a90*/  BSSY B1, `(.L_x_44) ;  /* 0x0000013000017945 */ /* 0x000fe20003800000 */
[----:B--2---:R-:W-:Y:S02]  /*5aa0*/  IADD3 R37, P1, R39, 0x8, RZ ;  /* 0x0000000827257810 */ /* 0x004fe40007f3e0ff */
[----:B------:R-:W-:-:S03]  /*5ab0*/  F2FP.F16.E5M2.UNPACK_B R36, R36 ;  /* 0x00000024ff24723e */ /* 0x000fc600020004ff */
[----:B------:R-:W-:Y:S01]  /*5ac0*/  IMAD.X R32, RZ, RZ, R33, P1 ;  /* 0x000000ffff207224 */ /* 0x000fe200008e0621 */
[----:B------:R-:W-:Y:S01]  /*5ad0*/  ISETP.GE.AND P1, PT, R38, 0x9, PT ;  /* 0x000000092600780c */ /* 0x000fe20003f26270 */
[----:B------:R-:W-:Y:S02]  /*5ae0*/  HADD2.F32 R36, -RZ, R36.H0_H0 ;  /* 0x20000024ff247230 */ /* 0x000fe40000004100 */
[----:B------:R-:W-:Y:S01]  /*5af0*/  IMAD R32, R32, UR6, RZ ;  /* 0x0000000620207c24 */ /* 0x000fe2000f8e02ff */
[----:B------:R-:W-:Y:S01]  /*5b00*/  ISETP.LT.OR P5, PT, R35, 0x1, !P1 ;  /* 0x000000012300780c */ /* 0x000fe20004fa1670 */
[----:B------:R-:W-:-:S04]  /*5b10*/  IMAD.WIDE.U32 R30, R37, UR6, R30 ;  /* 0x00000006251e7c25 */ /* 0x000fc8000f8e001e */
[----:B------:R-:W-:Y:S01]  /*5b20*/  FMUL R36, R36, UR19 ;  /* 0x0000001324247c20 */ /* 0x000fe20008400000 */
[----:B------:R-:W-:-:S03]  /*5b30*/  IMAD R37, R37, UR7, R32 ;  /* 0x0000000725257c24 */ /* 0x000fc6000f8e0220 */
[----:B------:R-:W-:Y:S01]  /*5b40*/  FFMA R36, R225, UR20, R36 ;  /* 0x00000014e1247c23 */ /* 0x000fe20008000024 */
[----:B------:R-:W-:Y:S02]  /*5b50*/  IADD3 R30, P4, R30, UR8, RZ ;  /* 0x000000081e1e7c10 */ /* 0x000fe4000ff9e0ff */
[----:B------:R-:W-:Y:S02]  /*5b60*/  PRMT R32, RZ, 0x7610, R32 ;  /* 0x00007610ff207816 */ /* 0x000fe40000000020 */
[----:B------:R-:W-:Y:S02]  /*5b70*/  F2FP.SATFINITE.E5M2.F32.PACK_AB_MERGE_C R33, RZ, R36, RZ ;  /* 0x00000024ff21723e */ /* 0x000fe400048060ff */
[----:B------:R-:W-:-:S03]  /*5b80*/  IADD3.X R31, R31, UR9, R37, P4, !PT ;  /* 0x000000091f1f7c10 */ /* 0x000fc6000a7fe425 */
[----:B------:R2:W-:Y:S01]  /*5b90*/  @!P3 STG.E.U8 desc[UR16][R24.64+0x1], R33 ;  /* 0x000001211800b986 */ /* 0x0005e2000c101110 */
[----:B------:R-:W-:Y:S05]  /*5ba0*/  @P5 BRA `(.L_x_45) ;  /* 0x0000000000045947 */ /* 0x000fea0003800000 */
[----:B------:R4:W5:Y:S02]  /*5bb0*/  LDG.E.U8 R32, desc[UR16][R30.64] ;  /* 0x000000101e207981 */ /* 0x000964000c1e1100 */
.L_x_45:
[----:B------:R-:W-:Y:S05]  /*5bc0*/  BSYNC B1 ;  /* 0x0000000000017941 */ /* 0x000fea0003800000 */
.L_x_44:
[----:B-----5:R-:W-:Y:S01]  /*5bd0*/  LOP3.LUT R32, R32, 0xff, RZ, 0xc0, !PT ;  /* 0x000000ff20207812 */ /* 0x020fe200078ec0ff */
[----:B------:R-:W-:Y:S01]  /*5be0*/  BSSY B1, `(.L_x_46) ;  /* 0x000000b000017945 */ /* 0x000fe20003800000 */
[----:B------:R-:W-:Y:S02]  /*5bf0*/  ISETP.LT.OR P3, PT, R35, 0x2, !P1 ;  /* 0x000000022300780c */ /* 0x000fe40004f61670 */
[----:B------:R-:W-:-:S05]  /*5c00*/  F2FP.F16.E5M2.UNPACK_B R32, R32 ;  /* 0x00000020ff20723e */ /* 0x000fca00020004ff */
[----:B------:R-:W-:-:S05]  /*5c10*/  HADD2.F32 R32, -RZ, R32.H0_H0 ;  /* 0x20000020ff207230 */ /* 0x000fca0000004100 */
[----:B--2---:R-:W-:Y:S01]  /*5c20*/  FMUL R33, R32, UR19 ;  /* 0x0000001320217c20 */ /* 0x004fe20008400000 */
[----:B------:R-:W-:-:S03]  /*5c30*/  PRMT R32, RZ, 0x7610, R32 ;  /* 0x00007610ff207816 */ /* 0x000fc60000000020 */
[----:B------:R-:W-:-:S05]  /*5c40*/  FFMA R33, R224, UR20, R33 ;  /* 0x00000014e0217c23 */ /* 0x000fca0008000021 */
[----:B------:R-:W-:-:S05]  /*5c50*/  F2FP.SATFINITE.E5M2.F32.PACK_AB_MERGE_C R33, RZ, R33, RZ ;  /* 0x00000021ff21723e */ /* 0x000fca00048060ff */
[----:B------:R2:W-:Y:S01]  /*5c60*/  @!P5 STG.E.U8 desc[UR16][R26.64], R33 ;  /* 0x000000211a00d986 */ /* 0x0005e2000c101110 */
[----:B------:R-:W-:Y:S05]  /*5c70*/  @P3 BRA `(.L_x_47) ;  /* 0x0000000000043947 */ /* 0x000fea0003800000 */
[----:B------:R0:W5:Y:S02]  /*5c80*/  LDG.E.U8 R32, desc[UR16][R30.64+0x1] ;  /* 0x000001101e207981 */ /* 0x000164000c1e1100 */
.L_x_47:
[----:B------:R-:W-:Y:S05]  /*5c90*/  BSYNC B1 ;  /* 0x0000000000017941 */ /* 0x000fea0003800000 */
.L_x_46:
[----:B-----5:R-:W-:Y:S01]  /*5ca0*/  LOP3.LUT R32, R32, 0xff, RZ, 0xc0, !PT ;  /* 0x000000ff20207812 */ /* 0x020fe200078ec0ff */
[----:B------:R-:W-:Y:S01]  /*5cb0*/  BSSY B1, `(.L_x_48) ;  /* 0x000000b000017945 */ /* 0x000fe20003800000 */
[----:B------:R-:W-:Y:S02]  /*5cc0*/  ISETP.LT.OR P4, PT, R35, 0x9, !P0 ;  /* 0x000000092300780c */ /* 0x000fe40004781670 */
[----:B------:R-:W-:-:S05]  /*5cd0*/  F2FP.F16.E5M2.UNPACK_B R32, R32 ;  /* 0x00000020ff20723e */ /* 0x000fca00020004ff */
[----:B------:R-:W-:-:S05]  /*5ce0*/  HADD2.F32 R32, -RZ, R32.H0_H0 ;  /* 0x20000020ff207230 */ /* 0x000fca0000004100 */
[----:B------:R-:W-:-:S04]  /*5cf0*/  FMUL R32, R32, UR19 ;  /* 0x0000001320207c20 */ /* 0x000fc80008400000 */
[----:B------:R-:W-:-:S05]  /*5d00*/  FFMA R32, R223, UR20, R32 ;  /* 0x00000014df207c23 */ /* 0x000fca0008000020 */
[----:B--2---:R-:W-:Y:S02]  /*5d10*/  F2FP.SATFINITE.E5M2.F32.PACK_AB_MERGE_C R33, RZ, R32, RZ ;  /* 0x00000020ff21723e */ /* 0x004fe400048060ff */
[----:B------:R-:W-:-:S03]  /*5d20*/  PRMT R32, RZ, 0x7610, R32 ;  /* 0x00007610ff207816 */ /* 0x000fc60000000020 */
[----:B------:R2:W-:Y:S01]  /*5d30*/  @!P3 STG.E.U8 desc[UR16][R26.64+0x1], R33 ;  /* 0x000001211a00b986 */ /* 0x0005e2000c101110 */
[----:B------:R-:W-:Y:S05]  /*5d40*/  @P4 BRA `(.L_x_49) ;  /* 0x0000000000044947 */ /* 0x000fea0003800000 */
[----:B------:R0:W5:Y:S02]  /*5d50*/  LDG.E.U8 R32, desc[UR16][R28.64+0x8] ;  /* 0x000008101c207981 */ /* 0x000164000c1e1100 */
.L_x_49:
[----:B------:R-:W-:Y:S05]  /*5d60*/  BSYNC B1 ;  /* 0x0000000000017941 */ /* 0x000fea0003800000 */
.L_x_48:
        /* <DEDUP_REMOVED lines=12> */
.L_x_51:
[----:B------:R-:W-:Y:S05]  /*5e30*/  BSYNC B1 ;  /* 0x0000000000017941 */ /* 0x000fea0003800000 */
.L_x_50:
        /* <DEDUP_REMOVED lines=12> */
.L_x_53:
[----:B------:R-:W-:Y:S05]  /*5f00*/  BSYNC B1 ;  /* 0x0000000000017941 */ /* 0x000fea0003800000 */
.L_x_52:
        /* <DEDUP_REMOVED lines=12> */
.L_x_55:
[----:B------:R-:W-:Y:S05]  /*5fd0*/  BSYNC B1 ;  /* 0x0000000000017941 */ /* 0x000fea0003800000 */
.L_x_54:
        /* <DEDUP_REMOVED lines=12> */
.L_x_57:
[----:B------:R-:W-:Y:S05]  /*60a0*/  BSYNC B1 ;  /* 0x0000000000017941 */ /* 0x000fea0003800000 */
.L_x_56:
        /* <DEDUP_REMOVED lines=12> */
.L_x_59:
[----:B------:R-:W-:Y:S05]  /*6170*/  BSYNC B1 ;  /* 0x0000000000017941 */ /* 0x000fea0003800000 */
.L_x_58:
        /* <DEDUP_REMOVED lines=12> */
.L_x_61:
[----:B------:R-:W-:Y:S05]  /*6240*/  BSYNC B1 ;  /* 0x0000000000017941 */ /* 0x000fea0003800000 */
.L_x_60:
        /* <DEDUP_REMOVED lines=12> */
.L_x_63:
[----:B------:R-:W-:Y:S05]  /*6310*/  BSYNC B1 ;  /* 0x0000000000017941 */ /* 0x000fea0003800000 */
.L_x_62:
        /* <DEDUP_REMOVED lines=12> */
.L_x_65:
[----:B------:R-:W-:Y:S05]  /*63e0*/  BSYNC B1 ;  /* 0x0000000000017941 */ /* 0x000fea0003800000 */
.L_x_64:
        /* <DEDUP_REMOVED lines=12> */
.L_x_67:
[----:B------:R-:W-:Y:S05]  /*64b0*/  BSYNC B1 ;  /* 0x0000000000017941 */ /* 0x000fea0003800000 */
.L_x_66:
        /* <DEDUP_REMOVED lines=12> */
.L_x_69:
[----:B------:R-:W-:Y:S05]  /*6580*/  BSYNC B1 ;  /* 0x0000000000017941 */ /* 0x000fea0003800000 */
.L_x_68:
        /* <DEDUP_REMOVED lines=12> */
.L_x_71:
[----:B------:R-:W-:Y:S05]  /*6650*/  BSYNC B1 ;  /* 0x0000000000017941 */ /* 0x000fea0003800000 */
.L_x_70:
        /* <DEDUP_REMOVED lines=12> */
.L_x_73:
[----:B------:R-:W-:Y:S05]  /*6720*/  BSYNC B1 ;  /* 0x0000000000017941 */ /* 0x000fea0003800000 */
.L_x_72:
        /* <DEDUP_REMOVED lines=12> */
.L_x_75:
[----:B------:R-:W-:Y:S05]  /*67f0*/  BSYNC B1 ;  /* 0x0000000000017941 */ /* 0x000fea0003800000 */
.L_x_74:
        /* <DEDUP_REMOVED lines=12> */
.L_x_77:
[----:B------:R-:W-:Y:S05]  /*68c0*/  BSYNC B1 ;  /* 0x0000000000017941 */ /* 0x000fea0003800000 */
.L_x_76:
        /* <DEDUP_REMOVED lines=12> */
.L_x_79:
[----:B------:R-:W-:Y:S05]  /*6990*/  BSYNC B1 ;  /* 0x0000000000017941 */ /* 0x000fea0003800000 */
.L_x_78:
        /* <DEDUP_REMOVED lines=12> */
.L_x_81:
[----:B------:R-:W-:Y:S05]  /*6a60*/  BSYNC B1 ;  /* 0x0000000000017941 */ /* 0x000fea0003800000 */
.L_x_80:
        /* <DEDUP_REMOVED lines=12> */
.L_x_83:
[----:B------:R-:W-:Y:S05]  /*6b30*/  BSYNC B1 ;  /* 0x0000000000017941 */ /* 0x000fea0003800000 */
.L_x_82:
        /* <DEDUP_REMOVED lines=12> */
.L_x_85:
[----:B------:R-:W-:Y:S05]  /*6c00*/  BSYNC B1 ;  /* 0x0000000000017941 */ /* 0x000fea0003800000 */
.L_x_84:
        /* <DEDUP_REMOVED lines=12> */
.L_x_87:
[----:B------:R-:W-:Y:S05]  /*6cd0*/  BSYNC B1 ;  /* 0x0000000000017941 */ /* 0x000fea0003800000 */
.L_x_86:
        /* <DEDUP_REMOVED lines=12> */
.L_x_89:
[----:B------:R-:W-:Y:S05]  /*6da0*/  BSYNC B1 ;  /* 0x0000000000017941 */ /* 0x000fea0003800000 */
.L_x_88:
        /* <DEDUP_REMOVED lines=12> */
.L_x_91:
[----:B------:R-:W-:Y:S05]  /*6e70*/  BSYNC B1 ;  /* 0x0000000000017941 */ /* 0x000fea0003800000 */
.L_x_90:
        /* <DEDUP_REMOVED lines=12> */
.L_x_93:
[----:B------:R-:W-:Y:S05]  /*6f40*/  BSYNC B1 ;  /* 0x0000000000017941 */ /* 0x000fea0003800000 */
.L_x_92:
        /* <DEDUP_REMOVED lines=12> */
.L_x_95:
[----:B------:R-:W-:Y:S05]  /*7010*/  BSYNC B1 ;  /* 0x0000000000017941 */ /* 0x000fea0003800000 */
.L_x_94:
        /* <DEDUP_REMOVED lines=12> */
.L_x_97:
[----:B------:R-:W-:Y:S05]  /*70e0*/  BSYNC B1 ;  /* 0x0000000000017941 */ /* 0x000fea0003800000 */
.L_x_96:
        /* <DEDUP_REMOVED lines=12> */
.L_x_99:
[----:B------:R-:W-:Y:S05]  /*71b0*/  BSYNC B1 ;  /* 0x0000000000017941 */ /* 0x000fea0003800000 */
.L_x_98:
        /* <DEDUP_REMOVED lines=12> */
.L_x_101:
[----:B------:R-:W-:Y:S05]  /*7280*/  BSYNC B1 ;  /* 0x0000000000017941 */ /* 0x000fea0003800000 */
.L_x_100:
        /* <DEDUP_REMOVED lines=12> */
.L_x_103:
[----:B------:R-:W-:Y:S05]  /*7350*/  BSYNC B1 ;  /* 0x0000000000017941 */ /* 0x000fea0003800000 */
.L_x_102:
        /* <DEDUP_REMOVED lines=12> */
.L_x_105:
[----:B------:R-:W-:Y:S05]  /*7420*/  BSYNC B1 ;  /* 0x0000000000017941 */ /* 0x000fea0003800000 */
.L_x_104:
        /* <DEDUP_REMOVED lines=12> */
.L_x_107:
[----:B------:R-:W-:Y:S05]  /*74f0*/  BSYNC B1 ;  /* 0x0000000000017941 */ /* 0x000fea0003800000 */
.L_x_106:
        /* <DEDUP_REMOVED lines=12> */
.L_x_109:
[----:B------:R-:W-:Y:S05]  /*75c0*/  BSYNC B1 ;  /* 0x0000000000017941 */ /* 0x000fea0003800000 */
.L_x_108:
        /* <DEDUP_REMOVED lines=12> */
.L_x_111:
[----:B------:R-:W-:Y:S05]  /*7690*/  BSYNC B1 ;  /* 0x0000000000017941 */ /* 0x000fea0003800000 */
.L_x_110:
        /* <DEDUP_REMOVED lines=12> */
.L_x_113:
[----:B------:R-:W-:Y:S05]  /*7760*/  BSYNC B1 ;  /* 0x0000000000017941 */ /* 0x000fea0003800000 */
.L_x_112:
        /* <DEDUP_REMOVED lines=12> */
.L_x_115:
[----:B------:R-:W-:Y:S05]  /*7830*/  BSYNC B1 ;  /* 0x0000000000017941 */ /* 0x000fea0003800000 */
.L_x_114:
        /* <DEDUP_REMOVED lines=12> */
.L_x_117:
[----:B------:R-:W-:Y:S05]  /*7900*/  BSYNC B1 ;  /* 0x0000000000017941 */ /* 0x000fea0003800000 */
.L_x_116:
        /* <DEDUP_REMOVED lines=12> */
.L_x_119:
[----:B------:R-:W-:Y:S05]  /*79d0*/  BSYNC B1 ;  /* 0x0000000000017941 */ /* 0x000fea0003800000 */
.L_x_118:
        /* <DEDUP_REMOVED lines=12> */
.L_x_121:
[----:B------:R-:W-:Y:S05]  /*7aa0*/  BSYNC B1 ;  /* 0x0000000000017941 */ /* 0x000fea0003800000 */
.L_x_120:
        /* <DEDUP_REMOVED lines=12> */
.L_x_123:
[----:B------:R-:W-:Y:S05]  /*7b70*/  BSYNC B1 ;  /* 0x0000000000017941 */ /* 0x000fea0003800000 */
.L_x_122:
        /* <DEDUP_REMOVED lines=12> */
.L_x_125:
[----:B------:R-:W-:Y:S05]  /*7c40*/  BSYNC B1 ;  /* 0x0000000000017941 */ /* 0x000fea0003800000 */
.L_x_124:
        /* <DEDUP_REMOVED lines=12> */
.L_x_127:
[----:B------:R-:W-:Y:S05]  /*7d10*/  BSYNC B1 ;  /* 0x0000000000017941 */ /* 0x000fea0003800000 */
.L_x_126:
        /* <DEDUP_REMOVED lines=12> */
.L_x_129:
[----:B------:R-:W-:Y:S05]  /*7de0*/  BSYNC B1 ;  /* 0x0000000000017941 */ /* 0x000fea0003800000 */
.L_x_128:
        /* <DEDUP_REMOVED lines=12> */
.L_x_131:
[----:B------:R-:W-:Y:S05]  /*7eb0*/  BSYNC B1 ;  /* 0x0000000000017941 */ /* 0x000fea0003800000 */
.L_x_130:
        /* <DEDUP_REMOVED lines=12> */
.L_x_133:
[----:B------:R-:W-:Y:S05]  /*7f80*/  BSYNC B1 ;  /* 0x0000000000017941 */ /* 0x000fea0003800000 */
.L_x_132:
        /* <DEDUP_REMOVED lines=12> */
.L_x_135:
[----:B------:R-:W-:Y:S05]  /*8050*/  BSYNC B1 ;  /* 0x0000000000017941 */ /* 0x000fea0003800000 */
.L_x_134:
        /* <DEDUP_REMOVED lines=12> */
.L_x_137:
[----:B------:R-:W-:Y:S05]  /*8120*/  BSYNC B1 ;  /* 0x0000000000017941 */ /* 0x000fea0003800000 */
.L_x_136:
        /* <DEDUP_REMOVED lines=12> */
.L_x_139:
[----:B------:R-:W-:Y:S05]  /*81f0*/  BSYNC B1 ;  /* 0x0000000000017941 */ /* 0x000fea0003800000 */
.L_x_138:
        /* <DEDUP_REMOVED lines=12> */
.L_x_141:
[----:B------:R-:W-:Y:S05]  /*82c0*/  BSYNC B1 ;  /* 0x0000000000017941 */ /* 0x000fea0003800000 */
.L_x_140:
        /* <DEDUP_REMOVED lines=12> */
.L_x_143:
[----:B------:R-:W-:Y:S05]  /*8390*/  BSYNC B1 ;  /* 0x0000000000017941 */ /* 0x000fea0003800000 */
.L_x_142:
        /* <DEDUP_REMOVED lines=12> */
.L_x_145:
[----:B------:R-:W-:Y:S05]  /*8460*/  BSYNC B1 ;  /* 0x0000000000017941 */ /* 0x000fea0003800000 */
.L_x_144:
        /* <DEDUP_REMOVED lines=12> */
.L_x_147:
[----:B------:R-:W-:Y:S05]  /*8530*/  BSYNC B1 ;  /* 0x0000000000017941 */ /* 0x000fea0003800000 */
.L_x_146:
        /* <DEDUP_REMOVED lines=12> */
.L_x_149:
[----:B------:R-:W-:Y:S05]  /*8600*/  BSYNC B1 ;  /* 0x0000000000017941 */ /* 0x000fea0003800000 */
.L_x_148:
        /* <DEDUP_REMOVED lines=12> */
.L_x_151:
[----:B------:R-:W-:Y:S05]  /*86d0*/  BSYNC B1 ;  /* 0x0000000000017941 */ /* 0x000fea0003800000 */
.L_x_150:
        /* <DEDUP_REMOVED lines=12> */
.L_x_153:
[----:B------:R-:W-:Y:S05]  /*87a0*/  BSYNC B1 ;  /* 0x0000000000017941 */ /* 0x000fea0003800000 */
.L_x_152:
        /* <DEDUP_REMOVED lines=12> */
.L_x_155:
[----:B------:R-:W-:Y:S05]  /*8870*/  BSYNC B1 ;  /* 0x0000000000017941 */ /* 0x000fea0003800000 */
.L_x_154:
        /* <DEDUP_REMOVED lines=12> */
.L_x_157:
[----:B------:R-:W-:Y:S05]  /*8940*/  BSYNC B1 ;  /* 0x0000000000017941 */ /* 0x000fea0003800000 */
.L_x_156:
        /* <DEDUP_REMOVED lines=12> */
.L_x_159:
[----:B------:R-:W-:Y:S05]  /*8a10*/  BSYNC B1 ;  /* 0x0000000000017941 */ /* 0x000fea0003800000 */
.L_x_158:
        /* <DEDUP_REMOVED lines=12> */
.L_x_161:
[----:B------:R-:W-:Y:S05]  /*8ae0*/  BSYNC B1 ;  /* 0x0000000000017941 */ /* 0x000fea0003800000 */
.L_x_160:
        /* <DEDUP_REMOVED lines=12> */
.L_x_163:
[----:B------:R-:W-:Y:S05]  /*8bb0*/  BSYNC B1 ;  /* 0x0000000000017941 */ /* 0x000fea0003800000 */
.L_x_162:
        /* <DEDUP_REMOVED lines=12> */
.L_x_165:
[----:B------:R-:W-:Y:S05]  /*8c80*/  BSYNC B1 ;  /* 0x0000000000017941 */ /* 0x000fea0003800000 */
.L_x_164:
        /* <DEDUP_REMOVED lines=12> */
.L_x_167:
[----:B------:R-:W-:Y:S05]  /*8d50*/  BSYNC B1 ;  /* 0x0000000000017941 */ /* 0x000fea0003800000 */
.L_x_166:
        /* <DEDUP_REMOVED lines=12> */
.L_x_169:
[----:B------:R-:W-:Y:S05]  /*8e20*/  BSYNC B1 ;  /* 0x0000000000017941 */ /* 0x000fea0003800000 */
.L_x_168:
        /* <DEDUP_REMOVED lines=12> */
.L_x_171:
[----:B------:R-:W-:Y:S05]  /*8ef0*/  BSYNC B1 ;  /* 0x0000000000017941 */ /* 0x000fea0003800000 */
.L_x_170:
        /* <DEDUP_REMOVED lines=12> */
.L_x_173:
[----:B------:R-:W-:Y:S05]  /*8fc0*/  BSYNC B1 ;  /* 0x0000000000017941 */ /* 0x000fea0003800000 */
.L_x_172:
        /* <DEDUP_REMOVED lines=12> */
.L_x_175:
[----:B------:R-:W-:Y:S05]  /*9090*/  BSYNC B1 ;  /* 0x0000000000017941 */ /* 0x000fea0003800000 */
.L_x_174:
        /* <DEDUP_REMOVED lines=12> */
.L_x_177:
[----:B------:R-:W-:Y:S05]  /*9160*/  BSYNC B1 ;  /* 0x0000000000017941 */ /* 0x000fea0003800000 */
.L_x_176:
        /* <DEDUP_REMOVED lines=12> */
.L_x_179:
[----:B------:R-:W-:Y:S05]  /*9230*/  BSYNC B1 ;  /* 0x0000000000017941 */ /* 0x000fea0003800000 */
.L_x_178:
        /* <DEDUP_REMOVED lines=12> */
.L_x_181:
[----:B------:R-:W-:Y:S05]  /*9300*/  BSYNC B1 ;  /* 0x0000000000017941 */ /* 0x000fea0003800000 */
.L_x_180:
        /* <DEDUP_REMOVED lines=12> */
.L_x_183:
[----:B------:R-:W-:Y:S05]  /*93d0*/  BSYNC B1 ;  /* 0x0000000000017941 */ /* 0x000fea0003800000 */
.L_x_182:
        /* <DEDUP_REMOVED lines=12> */
.L_x_185:
[----:B------:R-:W-:Y:S05]  /*94a0*/  BSYNC B1 ;  /* 0x0000000000017941 */ /* 0x000fea0003800000 */
.L_x_184:
        /* <DEDUP_REMOVED lines=12> */
.L_x_187:
[----:B------:R-:W-:Y:S05]  /*9570*/  BSYNC B1 ;  /* 0x0000000000017941 */ /* 0x000fea0003800000 */
.L_x_186:
        /* <DEDUP_REMOVED lines=12> */
.L_x_189:
[----:B------:R-:W-:Y:S05]  /*9640*/  BSYNC B1 ;  /* 0x0000000000017941 */ /* 0x000fea0003800000 */
.L_x_188:
        /* <DEDUP_REMOVED lines=12> */
.L_x_191:
[----:B------:R-:W-:Y:S05]  /*9710*/  BSYNC B1 ;  /* 0x0000000000017941 */ /* 0x000fea0003800000 */
.L_x_190:
[----:B-----5:R-:W-:Y:S01]  /*9720*/  LOP3.LUT R32, R32, 0xff, RZ, 0xc0, !PT ;  /* 0x000000ff20207812 */ /* 0x020fe200078ec0ff */
[----:B------:R-:W-:Y:S01]  /*9730*/  BSSY B1, `(.L_x_192) ;  /* 0x000000b000017945 */ /* 0x000fe20003800000 */
[----:B------:R-:W-:Y:S02]  /*9740*/  ISETP.LT.OR P4, PT, R35, 0x99, !P0 ;  /* 0x000000992300780c */ /* 0x000fe40004781670 */
[----:B------:R-:W-:-:S05]  /*9750*/  F2FP.F16.E5M2.UNPACK_B R32, R32 ;  /* 0x00000020ff20723e */ /* 0x000fca00020004ff */
[----:B------:R-:W-:-:S05]  /*9760*/  HADD2.F32 R32, -RZ, R32.H0_H0 ;  /* 0x20000020ff207230 */ /* 0x000fca0000004100 */
[----:B------:R-:W-:-:S04]  /*9770*/  FMUL R32, R32, UR19 ;  /* 0x0000001320207c20 */ /* 0x000fc80008400000 */
[----:B------:R-:W-:Y:S01]  /*9780*/  FFMA R32, R23, UR20, R32 ;  /* 0x0000001417207c23 */ /* 0x000fe20008000020 */
[----:B------:R-:W-:-:S04]  /*9790*/  PRMT R23, RZ, 0x7610, R23 ;  /* 0x00007610ff177816 */ /* 0x000fc80000000017 */
[----:B--2---:R-:W-:-:S05]  /*97a0*/  F2FP.SATFINITE.E5M2.F32.PACK_AB_MERGE_C R33, RZ, R32, RZ ;  /* 0x00000020ff21723e */ /* 0x004fca00048060ff */
[----:B------:R2:W-:Y:S01]  /*97b0*/  @!P3 STG.E.U8 desc[UR16][R26.64+0x91], R33 ;  /* 0x000091211a00b986 */ /* 0x0005e2000c101110 */
[----:B------:R-:W-:Y:S05]  /*97c0*/  @P4 BRA `(.L_x_193) ;  /* 0x0000000000044947 */ /* 0x000fea0003800000 */
[----:B------:R0:W5:Y:S02]  /*97d0*/  LDG.E.U8 R23, desc[UR16][R28.64+0x98] ;  /* 0x000098101c177981 */ /* 0x000164000c1e1100 */
.L_x_193:
[----:B------:R-:W-:Y:S05]  /*97e0*/  BSYNC B1 ;  /* 0x0000000000017941 */ /* 0x000fea0003800000 */
.L_x_192:
        /* <DEDUP_REMOVED lines=8> */
[----:B------:R-:W-:-:S05]  /*9870*/  F2FP.SATFINITE.E5M2.F32.PACK_AB_MERGE_C R23, RZ, R23, RZ ;  /* 0x00000017ff17723e */ /* 0x000fca00048060ff */
[----:B------:R0:W-:Y:S01]  /*9880*/  @!P4 STG.E.U8 desc[UR16][R24.64+0x98], R23 ;  /* 0x000098171800c986 */ /* 0x0001e2000c101110 */
[----:B------:R-:W-:Y:S05]  /*9890*/  @P3 BRA `(.L_x_195) ;  /* 0x0000000000043947 */ /* 0x000fea0003800000 */
[----:B------:R0:W5:Y:S02]  /*98a0*/  LDG.E.U8 R22, desc[UR16][R28.64+0x99] ;  /* 0x000099101c167981 */ /* 0x000164000c1e1100 */
.L_x_195:
[----:B------:R-:W-:Y:S05]  /*98b0*/  BSYNC B1 ;  /* 0x0000000000017941 */ /* 0x000fea0003800000 */
.L_x_194:
        /* <DEDUP_REMOVED lines=8> */
[----:B0-----:R-:W-:-:S05]  /*9940*/  F2FP.SATFINITE.E5M2.F32.PACK_AB_MERGE_C R23, RZ, R22, RZ ;  /* 0x00000016ff17723e */ /* 0x001fca00048060ff */
[----:B------:R0:W-:Y:S01]  /*9950*/  @!P3 STG.E.U8 desc[UR16][R24.64+0x99], R23 ;  /* 0x000099171800b986 */ /* 0x0001e2000c101110 */
[----:B------:R-:W-:Y:S05]  /*9960*/  @P4 BRA `(.L_x_197) ;  /* 0x0000000000044947 */ /* 0x000fea0003800000 */
[----:B------:R0:W5:Y:S02]  /*9970*/  LDG.E.U8 R21, desc[UR16][R30.64+0x98] ;  /* 0x000098101e157981 */ /* 0x000164000c1e1100 */
.L_x_197:
[----:B------:R-:W-:Y:S05]  /*9980*/  BSYNC B1 ;  /* 0x0000000000017941 */ /* 0x000fea0003800000 */
.L_x_196:
        /* <DEDUP_REMOVED lines=12> */
.L_x_199:
[----:B------:R-:W-:Y:S05]  /*9a50*/  BSYNC B1 ;  /* 0x0000000000017941 */ /* 0x000fea0003800000 */
.L_x_198:
        /* <DEDUP_REMOVED lines=12> */
.L_x_201:
[----:B------:R-:W-:Y:S05]  /*9b20*/  BSYNC B1 ;  /* 0x0000000000017941 */ /* 0x000fea0003800000 */
.L_x_200:
        /* <DEDUP_REMOVED lines=12> */
.L_x_203:
[----:B------:R-:W-:Y:S05]  /*9bf0*/  BSYNC B1 ;  /* 0x0000000000017941 */ /* 0x000fea0003800000 */
.L_x_202:
        /* <DEDUP_REMOVED lines=12> */
.L_x_205:
[----:B------:R-:W-:Y:S05]  /*9cc0*/  BSYNC B1 ;  /* 0x0000000000017941 */ /* 0x000fea0003800000 */
.L_x_204:
        /* <DEDUP_REMOVED lines=12> */
.L_x_207:
[----:B------:R-:W-:Y:S05]  /*9d90*/  BSYNC B1 ;  /* 0x0000000000017941 */ /* 0x000fea0003800000 */
.L_x_206:
        /* <DEDUP_REMOVED lines=12> */
.L_x_209:
[----:B------:R-:W-:Y:S05]  /*9e60*/  BSYNC B1 ;  /* 0x0000000000017941 */ /* 0x000fea0003800000 */
.L_x_208:
        /* <DEDUP_REMOVED lines=12> */
.L_x_211:
[----:B------:R-:W-:Y:S05]  /*9f30*/  BSYNC B1 ;  /* 0x0000000000017941 */ /* 0x000fea0003800000 */
.L_x_210:
        /* <DEDUP_REMOVED lines=12> */
.L_x_213:
[----:B------:R-:W-:Y:S05]  /*a000*/  BSYNC B1 ;  /* 0x0000000000017941 */ /* 0x000fea0003800000 */
.L_x_212:
        /* <DEDUP_REMOVED lines=12> */
.L_x_215:
[----:B------:R-:W-:Y:S05]  /*a0d0*/  BSYNC B1 ;  /* 0x0000000000017941 */ /* 0x000fea0003800000 */
.L_x_214:
        /* <DEDUP_REMOVED lines=12> */
.L_x_217:
[----:B------:R-:W-:Y:S05]  /*a1a0*/  BSYNC B1 ;  /* 0x0000000000017941 */ /* 0x000fea0003800000 */
.L_x_216:
        /* <DEDUP_REMOVED lines=12> */
.L_x_219:
[----:B------:R-:W-:Y:S05]  /*a270*/  BSYNC B1 ;  /* 0x0000000000017941 */ /* 0x000fea0003800000 */
.L_x_218:
        /* <DEDUP_REMOVED lines=12> */
.L_x_221:
[----:B------:R-:W-:Y:S05]  /*a340*/  BSYNC B1 ;  /* 0x0000000000017941 */ /* 0x000fea0003800000 */
.L_x_220:
        /* <DEDUP_REMOVED lines=12> */
.L_x_223:
[----:B------:R-:W-:Y:S05]  /*a410*/  BSYNC B1 ;  /* 0x0000000000017941 */ /* 0x000fea0003800000 */
.L_x_222:
        /* <DEDUP_REMOVED lines=12> */
.L_x_225:
[----:B------:R-:W-:Y:S05]  /*a4e0*/  BSYNC B1 ;  /* 0x0000000000017941 */ /* 0x000fea0003800000 */
.L_x_224:
        /* <DEDUP_REMOVED lines=12> */
.L_x_227:
[----:B------:R-:W-:Y:S05]  /*a5b0*/  BSYNC B1 ;  /* 0x0000000000017941 */ /* 0x000fea0003800000 */
.L_x_226:
        /* <DEDUP_REMOVED lines=12> */
.L_x_229:
[----:B------:R-:W-:Y:S05]  /*a680*/  BSYNC B1 ;  /* 0x0000000000017941 */ /* 0x000fea0003800000 */
.L_x_228:
        /* <DEDUP_REMOVED lines=12> */
.L_x_231:
[----:B------:R-:W-:Y:S05]  /*a750*/  BSYNC B1 ;  /* 0x0000000000017941 */ /* 0x000fea0003800000 */
.L_x_230:
        /* <DEDUP_REMOVED lines=12> */
.L_x_233:
[----:B------:R-:W-:Y:S05]  /*a820*/  BSYNC B1 ;  /* 0x0000000000017941 */ /* 0x000fea0003800000 */
.L_x_232:
        /* <DEDUP_REMOVED lines=12> */
.L_x_235:
[----:B------:R-:W-:Y:S05]  /*a8f0*/  BSYNC B1 ;  /* 0x0000000000017941 */ /* 0x000fea0003800000 */
.L_x_234:
[----:B-----5:R-:W-:Y:S01]  /*a900*/  LOP3.LUT R2, R2, 0xff, RZ, 0xc0, !PT ;  /* 0x000000ff02027812 */ /* 0x020fe200078ec0ff */
[----:B------:R-:W-:Y:S01]  /*a910*/  BSSY B1, `(.L_x_236) ;  /* 0x000000b000017945 */ /* 0x000fe20003800000 */
[----:B------:R-:W-:Y:S02]  /*a920*/  ISETP.LT.OR P4, PT, R35, 0xc1, !P1 ;  /* 0x000000c12300780c */ /* 0x000fe40004f81670 */
[----:B------:R-:W-:-:S05]  /*a930*/  F2FP.F16.E5M2.UNPACK_B R2, R2 ;  /* 0x00000002ff02723e */ /* 0x000fca00020004ff */
[----:B------:R-:W-:-:S05]  /*a940*/  HADD2.F32 R2, -RZ, R2.H0_H0 ;  /* 0x20000002ff027230 */ /* 0x000fca0000004100 */
[----:B0-----:R-:W-:-:S04]  /*a950*/  FMUL R3, R2, UR19 ;  /* 0x0000001302037c20 */ /* 0x001fc80008400000 */
[----:B------:R-:W-:Y:S01]  /*a960*/  FFMA R3, R0, UR20, R3 ;  /* 0x0000001400037c23 */ /* 0x000fe20008000003 */
[----:B------:R-:W-:-:S04]  /*a970*/  PRMT R0, RZ, 0x7610, R0 ;  /* 0x00007610ff007816 */ /* 0x000fc80000000000 */
[----:B------:R-:W-:-:S05]  /*a980*/  F2FP.SATFINITE.E5M2.F32.PACK_AB_MERGE_C R3, RZ, R3, RZ ;  /* 0x00000003ff03723e */ /* 0x000fca00048060ff */
[----:B------:R0:W-:Y:S01]  /*a990*/  @!P3 STG.E.U8 desc[UR16][R24.64+0xc1], R3 ;  /* 0x0000c1031800b986 */ /* 0x0001e2000c101110 */
[----:B------:R-:W-:Y:S05]  /*a9a0*/  @P4 BRA `(.L_x_237) ;  /* 0x0000000000044947 */ /* 0x000fea0003800000 */
[----:B------:R0:W5:Y:S02]  /*a9b0*/  LDG.E.U8 R0, desc[UR16][R30.64+0xc0] ;  /* 0x0000c0101e007981 */ /* 0x000164000c1e1100 */
.L_x_237:
[----:B------:R-:W-:Y:S05]  /*a9c0*/  BSYNC B1 ;  /* 0x0000000000017941 */ /* 0x000fea0003800000 */
.L_x_236:
[----:B------:R-:W2:Y:S01]  /*a9d0*/  LDL.LU R2, [R1] ;  /* 0x0000000001027983 */ /* 0x000ea20000300800 */
[----:B-----5:R-:W-:Y:S01]  /*a9e0*/  LOP3.LUT R0, R0, 0xff, RZ, 0xc0, !PT ;  /* 0x000000ff00007812 */ /* 0x020fe200078ec0ff */
[----:B------:R-:W-:Y:S01]  /*a9f0*/  BSSY B1, `(.L_x_238) ;  /* 0x000000b000017945 */ /* 0x000fe20003800000 */
[----:B------:R-:W-:Y:S02]  /*aa00*/  ISETP.LT.OR P3, PT, R35, 0xc2, !P1 ;  /* 0x000000c22300780c */ /* 0x000fe40004f61670 */
[----:B------:R-:W-:-:S05]  /*aa10*/  F2FP.F16.E5M2.UNPACK_B R0, R0 ;  /* 0x00000000ff00723e */ /* 0x000fca00020004ff */
[----:B------:R-:W-:-:S05]  /*aa20*/  HADD2.F32 R0, -RZ, R0.H0_H0 ;  /* 0x20000000ff007230 */ /* 0x000fca0000004100 */
[----:B------:R-:W-:-:S04]  /*aa30*/  FMUL R0, R0, UR19 ;  /* 0x0000001300007c20 */ /* 0x000fc80008400000 */
[----:B--2---:R-:W-:-:S05]  /*aa40*/  FFMA R0, R2, UR20, R0 ;  /* 0x0000001402007c23 */ /* 0x004fca0008000000 */
[----:B0-----:R-:W-:Y:S02]  /*aa50*/  F2FP.SATFINITE.E5M2.F32.PACK_AB_MERGE_C R3, RZ, R0, RZ ;  /* 0x00000000ff03723e */ /* 0x001fe400048060ff */
[----:B------:R-:W-:-:S03]  /*aa60*/  PRMT R0, RZ, 0x7610, R0 ;  /* 0x00007610ff007816 */ /* 0x000fc60000000000 */
[----:B------:R0:W-:Y:S01]  /*aa70*/  @!P4 STG.E.U8 desc[UR16][R26.64+0xc0], R3 ;  /* 0x0000c0031a00c986 */ /* 0x0001e2000c101110 */
[----:B------:R-:W-:Y:S05]  /*aa80*/  @P3 BRA `(.L_x_239) ;  /* 0x0000000000043947 */ /* 0x000fea0003800000 */
[----:B------:R2:W5:Y:S02]  /*aa90*/  LDG.E.U8 R0, desc[UR16][R30.64+0xc1] ;  /* 0x0000c1101e007981 */ /* 0x000564000c1e1100 */
.L_x_239:
[----:B------:R-:W-:Y:S05]  /*aaa0*/  BSYNC B1 ;  /* 0x0000000000017941 */ /* 0x000fea0003800000 */
.L_x_238:
[----:B------:R-:W3:Y:S01]  /*aab0*/  LDL.LU R2, [R1+0x4] ;  /* 0x0000040001027983 */ /* 0x000ee20000300800 */
[----:B-----5:R-:W-:Y:S01]  /*aac0*/  LOP3.LUT R0, R0, 0xff, RZ, 0xc0, !PT ;  /* 0x000000ff00007812 */ /* 0x020fe200078ec0ff */
[----:B------:R-:W-:Y:S01]  /*aad0*/  BSSY B1, `(.L_x_240) ;  /* 0x000000b000017945 */ /* 0x000fe20003800000 */
[----:B------:R-:W-:Y:S02]  /*aae0*/  ISETP.LT.OR P4, PT, R35, 0xc9, !P0 ;  /* 0x000000c92300780c */ /* 0x000fe40004781670 */
[----:B------:R-:W-:-:S05]  /*aaf0*/  F2FP.F16.E5M2.UNPACK_B R0, R0 ;  /* 0x00000000ff00723e */ /* 0x000fca00020004ff */
[----:B------:R-:W-:-:S05]  /*ab00*/  HADD2.F32 R0, -RZ, R0.H0_H0 ;  /* 0x20000000ff007230 */ /* 0x000fca0000004100 */
[----:B------:R-:W-:-:S04]  /*ab10*/  FMUL R0, R0, UR19 ;  /* 0x0000001300007c20 */ /* 0x000fc80008400000 */
[----:B---3--:R-:W-:-:S05]  /*ab20*/  FFMA R0, R2, UR20, R0 ;  /* 0x0000001402007c23 */ /* 0x008fca0008000000 */
[----:B0-----:R-:W-:Y:S02]  /*ab30*/  F2FP.SATFINITE.E5M2.F32.PACK_AB_MERGE_C R3, RZ, R0, RZ ;  /* 0x00000000ff03723e */ /* 0x001fe400048060ff */
[----:B------:R-:W-:-:S03]  /*ab40*/  PRMT R0, RZ, 0x7610, R0 ;  /* 0x00007610ff007816 */ /* 0x000fc60000000000 */
[----:B------:R0:W-:Y:S01]  /*ab50*/  @!P3 STG.E.U8 desc[UR16][R26.64+0xc1], R3 ;  /* 0x0000c1031a00b986 */ /* 0x0001e2000c101110 */
[----:B------:R-:W-:Y:S05]  /*ab60*/  @P4 BRA `(.L_x_241) ;  /* 0x0000000000044947 */ /* 0x000fea0003800000 */
[----:B------:R3:W5:Y:S02]  /*ab70*/  LDG.E.U8 R0, desc[UR16][R28.64+0xc8] ;  /* 0x0000c8101c007981 */ /* 0x000764000c1e1100 */
.L_x_241:
[----:B------:R-:W-:Y:S05]  /*ab80*/  BSYNC B1 ;  /* 0x0000000000017941 */ /* 0x000fea0003800000 */
.L_x_240:
[----:B------:R-:W2:Y:S01]  /*ab90*/  LDL.LU R2, [R1+0x8] ;  /* 0x0000080001027983 */ /* 0x000ea20000300800 */
        /* <DEDUP_REMOVED lines=12> */
.L_x_243:
[----:B------:R-:W-:Y:S05]  /*ac60*/  BSYNC B1 ;  /* 0x0000000000017941 */ /* 0x000fea0003800000 */
.L_x_242:
        /* <DEDUP_REMOVED lines=13> */
.L_x_245:
[----:B------:R-:W-:Y:S05]  /*ad40*/  BSYNC B1 ;  /* 0x0000000000017941 */ /* 0x000fea0003800000 */
.L_x_244:
        /* <DEDUP_REMOVED lines=13> */
.L_x_247:
[----:B------:R-:W-:Y:S05]  /*ae20*/  BSYNC B1 ;  /* 0x0000000000017941 */ /* 0x000fea0003800000 */
.L_x_246:
        /* <DEDUP_REMOVED lines=13> */
.L_x_249:
[----:B------:R-:W-:Y:S05]  /*af00*/  BSYNC B1 ;  /* 0x0000000000017941 */ /* 0x000fea0003800000 */
.L_x_248:
        /* <DEDUP_REMOVED lines=13> */
.L_x_251:
[----:B------:R-:W-:Y:S05]  /*afe0*/  BSYNC B1 ;  /* 0x0000000000017941 */ /* 0x000fea0003800000 */
.L_x_250:
        /* <DEDUP_REMOVED lines=13> */
.L_x_253:
[----:B------:R-:W-:Y:S05]  /*b0c0*/  BSYNC B1 ;  /* 0x0000000000017941 */ /* 0x000fea0003800000 */
.L_x_252:
        /* <DEDUP_REMOVED lines=13> */
.L_x_255:
[----:B------:R-:W-:Y:S05]  /*b1a0*/  BSYNC B1 ;  /* 0x0000000000017941 */ /* 0x000fea0003800000 */
.L_x_254:
        /* <DEDUP_REMOVED lines=13> */
.L_x_257:
[----:B------:R-:W-:Y:S05]  /*b280*/  BSYNC B1 ;  /* 0x0000000000017941 */ /* 0x000fea0003800000 */
.L_x_256:
        /* <DEDUP_REMOVED lines=13> */
.L_x_259:
[----:B------:R-:W-:Y:S05]  /*b360*/  BSYNC B1 ;  /* 0x0000000000017941 */ /* 0x000fea0003800000 */
.L_x_258:
        /* <DEDUP_REMOVED lines=13> */
.L_x_261:
[----:B------:R-:W-:Y:S05]  /*b440*/  BSYNC B1 ;  /* 0x0000000000017941 */ /* 0x000fea0003800000 */
.L_x_260:
        /* <DEDUP_REMOVED lines=13> */
.L_x_263:
[----:B------:R-:W-:Y:S05]  /*b520*/  BSYNC B1 ;  /* 0x0000000000017941 */ /* 0x000fea0003800000 */
.L_x_262:
        /* <DEDUP_REMOVED lines=13> */
.L_x_265:
[----:B------:R-:W-:Y:S05]  /*b600*/  BSYNC B1 ;  /* 0x0000000000017941 */ /* 0x000fea0003800000 */
.L_x_264:
        /* <DEDUP_REMOVED lines=13> */
.L_x_267:
[----:B------:R-:W-:Y:S05]  /*b6e0*/  BSYNC B1 ;  /* 0x0000000000017941 */ /* 0x000fea0003800000 */
.L_x_266:
        /* <DEDUP_REMOVED lines=13> */
.L_x_269:
[----:B------:R-:W-:Y:S05]  /*b7c0*/  BSYNC B1 ;  /* 0x0000000000017941 */ /* 0x000fea0003800000 */
.L_x_268:
        /* <DEDUP_REMOVED lines=13> */
.L_x_271:
[----:B------:R-:W-:Y:S05]  /*b8a0*/  BSYNC B1 ;  /* 0x0000000000017941 */ /* 0x000fea0003800000 */
.L_x_270:
        /* <DEDUP_REMOVED lines=13> */
.L_x_273:
[----:B------:R-:W-:Y:S05]  /*b980*/  BSYNC B1 ;  /* 0x0000000000017941 */ /* 0x000fea0003800000 */
.L_x_272:
        /* <DEDUP_REMOVED lines=13> */
.L_x_275:
[----:B------:R-:W-:Y:S05]  /*ba60*/  BSYNC B1 ;  /* 0x0000000000017941 */ /* 0x000fea0003800000 */
.L_x_274:
        /* <DEDUP_REMOVED lines=13> */
.L_x_277:
[----:B------:R-:W-:Y:S05]  /*bb40*/  BSYNC B1 ;  /* 0x0000000000017941 */ /* 0x000fea0003800000 */
.L_x_276:
        /* <DEDUP_REMOVED lines=13> */
.L_x_279:
[----:B------:R-:W-:Y:S05]  /*bc20*/  BSYNC B1 ;  /* 0x0000000000017941 */ /* 0x000fea0003800000 */
.L_x_278:
        /* <DEDUP_REMOVED lines=13> */
.L_x_281:
[----:B------:R-:W-:Y:S05]  /*bd00*/  BSYNC B1 ;  /* 0x0000000000017941 */ /* 0x000fea0003800000 */
.L_x_280:
        /* <DEDUP_REMOVED lines=13> */
.L_x_283:
[----:B------:R-:W-:Y:S05]  /*bde0*/  BSYNC B1 ;  /* 0x0000000000017941 */ /* 0x000fea0003800000 */
.L_x_282:
        /* <DEDUP_REMOVED lines=13> */
.L_x_285:
[----:B------:R-:W-:Y:S05]  /*bec0*/  BSYNC B1 ;  /* 0x0000000000017941 */ /* 0x000fea0003800000 */
.L_x_284:
        /* <DEDUP_REMOVED lines=13> */
.L_x_287:
[----:B------:R-:W-:Y:S05]  /*bfa0*/  BSYNC B1 ;  /* 0x0000000000017941 */ /* 0x000fea0003800000 */
.L_x_286:
        /* <DEDUP_REMOVED lines=13> */
.L_x_289:
[----:B------:R-:W-:Y:S05]  /*c080*/  BSYNC B1 ;  /* 0x0000000000017941 */ /* 0x000fea0003800000 */
.L_x_288:
        /* <DEDUP_REMOVED lines=13> */
.L_x_291:
[----:B------:R-:W-:Y:S05]  /*c160*/  BSYNC B1 ;  /* 0x0000000000017941 */ /* 0x000fea0003800000 */
.L_x_290:
        /* <DEDUP_REMOVED lines=13> */
.L_x_293:
[----:B------:R-:W-:Y:S05]  /*c240*/  BSYNC B1 ;  /* 0x0000000000017941 */ /* 0x000fea0003800000 */
.L_x_292:
        /* <DEDUP_REMOVED lines=13> */
.L_x_295:
[----:B------:R-:W-:Y:S05]  /*c320*/  BSYNC B1 ;  /* 0x0000000000017941 */ /* 0x000fea0003800000 */
.L_x_294:
[----:B------:R-:W-:Y:S05]  /*c330*/  @P1 BRA `(.L_x_296) ;  /* 0x0000002000a41947 */ /* 0x000fea0003800000 */
[----:B------:R-:W2:Y:S01]  /*c340*/  LDL.LU R2, [R1+0x74] ;  /* 0x0000740001027983 */ /* 0x000ea20000300800 */
[----:B-----5:R-:W-:-:S04]  /*c350*/  LOP3.LUT R0, R0, 0xff, RZ, 0xc0, !PT ;  /* 0x000000ff00007812 */ /* 0x020fc800078ec0ff */
[----:B------:R-:W-:-:S05]  /*c360*/  F2FP.F16.E5M2.UNPACK_B R0, R0 ;  /* 0x00000000ff00723e */ /* 0x000fca00020004ff */
[----:B------:R-:W-:-:S05]  /*c370*/  HADD2.F32 R0, -RZ, R0.H0_H0 ;  /* 0x20000000ff007230 */ /* 0x000fca0000004100 */
[----:B------:R-:W-:-:S04]  /*c380*/  FMUL R0, R0, UR19 ;  /* 0x0000001300007c20 */ /* 0x000fc80008400000 */
[----:B--2---:R-:W-:-:S05]  /*c390*/  FFMA R0, R2, UR20, R0 ;  /* 0x0000001402007c23 */ /* 0x004fca0008000000 */
[----:B0-----:R-:W-:-:S05]  /*c3a0*/  F2FP.SATFINITE.E5M2.F32.PACK_AB_MERGE_C R3, RZ, R0, RZ ;  /* 0x00000000ff03723e */ /* 0x001fca00048060ff */
[----:B------:R0:W-:Y:S01]  /*c3b0*/  STG.E.U8 desc[UR16][R26.64+0xf9], R3 ;  /* 0x0000f9031a007986 */ /* 0x0001e2000c101110 */
[----:B------:R-:W-:Y:S05]  /*c3c0*/  BRA `(.L_x_296) ;  /* 0x0000002000807947 */ /* 0x000fea0003800000 */
.L_x_39:
[----:B------:R-:W-:Y:S01]  /*c3d0*/  ISETP.GE.AND P1, PT, R38, 0x1, PT ;  /* 0x000000012600780c */ /* 0x000fe20003f26270 */
[----:B------:R-:W-:Y:S01]  /*c3e0*/  FMUL R226, R226, UR20 ;  /* 0x00000014e2e27c20 */ /* 0x000fe20008400000 */
[----:B------:R-:W2:Y:S01]  /*c3f0*/  LDL.LU R227, [R1+0x10] ;  /* 0x0000100001e37983 */ /* 0x000ea20000300800 */
[----:B------:R-:W-:Y:S01]  /*c400*/  ISETP.GE.AND P0, PT, R38, 0x9, PT ;  /* 0x000000092600780c */ /* 0x000fe20003f06270 */
[----:B------:R-:W-:Y:S01]  /*c410*/  FMUL R225, R225, UR20 ;  /* 0x00000014e1e17c20 */ /* 0x000fe20008400000 */
[C---:B------:R-:W-:Y:S02]  /*c420*/  ISETP.LT.OR P4, PT, R35.reuse, 0x1, !P1 ;  /* 0x000000012300780c */ /* 0x040fe40004f81670 */
[C---:B------:R-:W-:Y:S02]  /*c430*/  ISETP.LT.OR P5, PT, R35.reuse, 0x2, !P1 ;  /* 0x000000022300780c */ /* 0x040fe40004fa1670 */
[----:B------:R-:W-:Y:S02]  /*c440*/  F2FP.SATFINITE.E5M2.F32.PACK_AB_MERGE_C R29, RZ, R226, RZ ;  /* 0x000000e2ff1d723e */ /* 0x000fe400048060ff */
[C---:B------:R-:W-:Y:S01]  /*c450*/  ISETP.LT.OR P3, PT, R35.reuse, 0x1, !P0 ;  /* 0x000000012300780c */ /* 0x040fe20004761670 */
[----:B------:R-:W-:Y:S01]  /*c460*/  FMUL R224, R224, UR20 ;  /* 0x00000014e0e07c20 */ /* 0x000fe20008400000 */
[----:B------:R-:W-:Y:S01]  /*c470*/  ISETP.LT.OR P6, PT, R35, 0xa, !P1 ;  /* 0x0000000a2300780c */ /* 0x000fe20004fc1670 */
[----:B------:R-:W-:Y:S01]  /*c480*/  FMUL R223, R223, UR20 ;  /* 0x00000014dfdf7c20 */ /* 0x000fe20008400000 */
[----:B------:R-:W-:Y:S01]  /*c490*/  F2FP.SATFINITE.E5M2.F32.PACK_AB_MERGE_C R225, RZ, R225, RZ ;  /* 0x000000e1ffe1723e */ /* 0x000fe200048060ff */
[----:B------:R-:W-:Y:S01]  /*c4a0*/  FMUL R221, R221, UR20 ;  /* 0x00000014dddd7c20 */ /* 0x000fe20008400000 */
[----:B------:R-:W-:Y:S01]  /*c4b0*/  FMUL R222, R222, UR20 ;  /* 0x00000014dede7c20 */ /* 0x000fe20008400000 */
[----:B------:R0:W-:Y:S01]  /*c4c0*/  @!P4 STG.E.U8 desc[UR16][R24.64], R29 ;  /* 0x0000001d1800c986 */ /* 0x0001e2000c101110 */
[----:B------:R-:W-:-:S02]  /*c4d0*/  ISETP.LT.OR P4, PT, R35, 0x2, !P0 ;  /* 0x000000022300780c */ /* 0x000fc40004781670 */
[----:B------:R-:W-:Y:S01]  /*c4e0*/  F2FP.SATFINITE.E5M2.F32.PACK_AB_MERGE_C R31, RZ, R224, RZ ;  /* 0x000000e0ff1f723e */ /* 0x000fe200048060ff */
[----:B------:R3:W-:Y:S01]  /*c4f0*/  @!P5 STG.E.U8 desc[UR16][R24.64+0x1], R225 ;  /* 0x000001e11800d986 */ /* 0x0007e2000c101110 */
[C---:B------:R-:W-:Y:S02]  /*c500*/  ISETP.LT.OR P5, PT, R35.reuse, 0x9, !P1 ;  /* 0x000000092300780c */ /* 0x040fe40004fa1670 */
[----:B------:R-:W-:Y:S01]  /*c510*/  F2FP.SATFINITE.E5M2.F32.PACK_AB_MERGE_C R223, RZ, R223, RZ ;  /* 0x000000dfffdf723e */ /* 0x000fe200048060ff */
[----:B------:R-:W-:Y:S01]  /*c520*/  FMUL R220, R220, UR20 ;  /* 0x00000014dcdc7c20 */ /* 0x000fe20008400000 */
[----:B------:R-:W-:Y:S01]  /*c530*/  F2FP.SATFINITE.E5M2.F32.PACK_AB_MERGE_C R221, RZ, R221, RZ ;  /* 0x000000ddffdd723e */ /* 0x000fe200048060ff */
[----:B------:R-:W-:Y:S01]  /*c540*/  @!P3 STG.E.U8 desc[UR16][R26.64], R31 ;  /* 0x0000001f1a00b986 */ /* 0x000fe2000c101110 */
[----:B------:R-:W-:-:S03]  /*c550*/  ISETP.LT.OR P3, PT, R35, 0x9, !P0 ;  /* 0x000000092300780c */ /* 0x000fc60004761670 */
[----:B------:R-:W-:Y:S01]  /*c560*/  @!P4 STG.E.U8 desc[UR16][R26.64+0x1], R223 ;  /* 0x000001df1a00c986 */ /* 0x000fe2000c101110 */
[----:B------:R-:W-:-:S03]  /*c570*/  ISETP.LT.OR P4, PT, R35, 0xa, !P0 ;  /* 0x0000000a2300780c */ /* 0x000fc60004781670 */
[----:B------:R-:W-:Y:S01]  /*c580*/  @!P6 STG.E.U8 desc[UR16][R24.64+0x9], R221 ;  /* 0x000009dd1800e986 */ /* 0x000fe2000c101110 */
[----:B------:R-:W-:Y:S01]  /*c590*/  ISETP.LT.OR P6, PT, R35, 0x12, !P1 ;  /* 0x000000122300780c */ /* 0x000fe20004fc1670 */
[----:B------:R-:W-:Y:S01]  /*c5a0*/  FMUL R219, R219, UR20 ;  /* 0x00000014dbdb7c20 */ /* 0x000fe20008400000 */
[----:B0-----:R-:W-:Y:S01]  /*c5b0*/  F2FP.SATFINITE.E5M2.F32.PACK_AB_MERGE_C R29, RZ, R222, RZ ;  /* 0x000000deff1d723e */ /* 0x001fe200048060ff */
[----:B------:R-:W-:Y:S01]  /*c5c0*/  FMUL R217, R217, UR20 ;  /* 0x00000014d9d97c20 */ /* 0x000fe20008400000 */
[----:B------:R-:W4:Y:S01]  /*c5d0*/  LDL.LU R226, [R1+0xc] ;  /* 0x00000c0001e27983 */ /* 0x000f220000300800 */
[----:B------:R-:W-:Y:S02]  /*c5e0*/  F2FP.SATFINITE.E5M2.F32.PACK_AB_MERGE_C R33, RZ, R220, RZ ;  /* 0x000000dcff21723e */ /* 0x000fe400048060ff */
[----:B------:R-:W-:Y:S01]  /*c5f0*/  F2FP.SATFINITE.E5M2.F32.PACK_AB_MERGE_C R219, RZ, R219, RZ ;  /* 0x000000dbffdb723e */ /* 0x000fe200048060ff */
[----:B------:R0:W-:Y:S01]  /*c600*/  @!P5 STG.E.U8 desc[UR16][R24.64+0x8], R29 ;  /* 0x0000081d1800d986 */ /* 0x0001e2000c101110 */
[----:B------:R-:W-:-:S02]  /*c610*/  ISETP.LT.OR P5, PT, R35, 0x11, !P1 ;  /* 0x000000112300780c */ /* 0x000fc40004fa1670 */
[----:B------:R-:W-:Y:S01]  /*c620*/  F2FP.SATFINITE.E5M2.F32.PACK_AB_MERGE_C R217, RZ, R217, RZ ;  /* 0x000000d9ffd9723e */ /* 0x000fe200048060ff */
[----:B---3--:R-:W3:Y:S01]  /*c630*/  LDL.LU R225, [R1+0x8] ;  /* 0x0000080001e17983 */ /* 0x008ee20000300800 */
[----:B------:R-:W-:-:S03]  /*c640*/  FMUL R218, R218, UR20 ;  /* 0x00000014dada7c20 */ /* 0x000fc60008400000 */
[----:B------:R-:W4:Y:S04]  /*c650*/  LDL.LU R224, [R1+0x4] ;  /* 0x0000040001e07983 */ /* 0x000f280000300800 */
[----:B------:R-:W3:Y:S01]  /*c660*/  LDL.LU R222, [R1] ;  /* 0x0000000001de7983 */ /* 0x000ee20000300800 */
[----:B0-----:R-:W-:Y:S01]  /*c670*/  F2FP.SATFINITE.E5M2.F32.PACK_AB_MERGE_C R29, RZ, R218, RZ ;  /* 0x000000daff1d723e */ /* 0x001fe200048060ff */
[----:B------:R-:W-:Y:S01]  /*c680*/  FMUL R216, R216, UR20 ;  /* 0x00000014d8d87c20 */ /* 0x000fe20008400000 */
[----:B------:R-:W-:Y:S01]  /*c690*/  FMUL R215, R215, UR20 ;  /* 0x00000014d7d77c20 */ /* 0x000fe20008400000 */
[----:B------:R0:W-:Y:S01]  /*c6a0*/  @!P3 STG.E.U8 desc[UR16][R26.64+0x8], R33 ;  /* 0x000008211a00b986 */ /* 0x0001e2000c101110 */
[----:B------:R-:W-:Y:S01]  /*c6b0*/  ISETP.LT.OR P3, PT, R35, 0x11, !P0 ;  /* 0x000000112300780c */ /* 0x000fe20004761670 */
[----:B------:R-:W-:Y:S01]  /*c6c0*/  FMUL R213, R213, UR20 ;  /* 0x00000014d5d57c20 */ /* 0x000fe20008400000 */
[----:B------:R-:W-:Y:S01]  /*c6d0*/  F2FP.SATFINITE.E5M2.F32.PACK_AB_MERGE_C R31, RZ, R216, RZ ;  /* 0x000000d8ff1f723e */ /* 0x000fe200048060ff */
[----:B------:R-:W-:Y:S01]  /*c6e0*/  @!P4 STG.E.U8 desc[UR16][R26.64+0x9], R219 ;  /* 0x000009db1a00c986 */ /* 0x000fe2000c101110 */
[C---:B------:R-:W-:Y:S01]  /*c6f0*/  ISETP.LT.OR P4, PT, R35.reuse, 0x12, !P0 ;  /* 0x000000122300780c */ /* 0x040fe20004781670 */
[----:B------:R-:W-:Y:S01]  /*c700*/  FMUL R214, R214, UR20 ;  /* 0x00000014d6d67c20 */ /* 0x000fe20008400000 */
[----:B------:R-:W-:Y:S01]  /*c710*/  F2FP.SATFINITE.E5M2.F32.PACK_AB_MERGE_C R215, RZ, R215, RZ ;  /* 0x000000d7ffd7723e */ /* 0x000fe200048060ff */
[----:B------:R-:W-:Y:S01]  /*c720*/  @!P6 STG.E.U8 desc[UR16][R24.64+0x11], R217 ;  /* 0x000011d91800e986 */ /* 0x000fe2000c101110 */
[C---:B------:R-:W-:Y:S01]  /*c730*/  ISETP.LT.OR P6, PT, R35.reuse, 0x1a, !P1 ;  /* 0x0000001a2300780c */ /* 0x040fe20004fc1670 */
[----:B------:R-:W-:Y:S01]  /*c740*/  FMUL R212, R212, UR20 ;  /* 0x00000014d4d47c20 */ /* 0x000fe20008400000 */
[----:B------:R-:W-:Y:S01]  /*c750*/  F2FP.SATFINITE.E5M2.F32.PACK_AB_MERGE_C R213, RZ, R213, RZ ;  /* 0x000000d5ffd5723e */ /* 0x000fe200048060ff */
[----:B------:R1:W-:Y:S01]  /*c760*/  @!P5 STG.E.U8 desc[UR16][R24.64+0x10], R29 ;  /* 0x0000101d1800d986 */ /* 0x0003e2000c101110 */
[----:B------:R-:W-:Y:S01]  /*c770*/  ISETP.LT.OR P5, PT, R35, 0x19, !P1 ;  /* 0x000000192300780c */ /* 0x000fe20004fa1670 */
[----:B------:R-:W-:Y:S01]  /*c780*/  FMUL R211, R211, UR20 ;  /* 0x00000014d3d37c20 */ /* 0x000fe20008400000 */
[----:B------:R-:W-:Y:S01]  /*c790*/  FMUL R209, R209, UR20 ;  /* 0x00000014d1d17c20 */ /* 0x000fe20008400000 */
[----:B------:R1:W-:Y:S01]  /*c7a0*/  @!P3 STG.E.U8 desc[UR16][R26.64+0x10], R31 ;  /* 0x0000101f1a00b986 */ /* 0x0003e2000c101110 */
[C---:B------:R-:W-:Y:S01]  /*c7b0*/  ISETP.LT.OR P3, PT, R35.reuse, 0x19, !P0 ;  /* 0x000000192300780c */ /* 0x040fe20004761670 */
[----:B------:R-:W-:Y:S01]  /*c7c0*/  FMUL R210, R210, UR20 ;  /* 0x00000014d2d27c20 */ /* 0x000fe20008400000 */
[----:B0-----:R-:W-:Y:S01]  /*c7d0*/  F2FP.SATFINITE.E5M2.F32.PACK_AB_MERGE_C R33, RZ, R212, RZ ;  /* 0x000000d4ff21723e */ /* 0x001fe200048060ff */
[----:B------:R-:W-:Y:S01]  /*c7e0*/  @!P4 STG.E.U8 desc[UR16][R26.64+0x11], R215 ;  /* 0x000011d71a00c986 */ /* 0x000fe2000c101110 */
[C---:B------:R-:W-:Y:S01]  /*c7f0*/  ISETP.LT.OR P4, PT, R35.reuse, 0x1a, !P0 ;  /* 0x0000001a2300780c */ /* 0x040fe20004781670 */
[----:B------:R-:W-:Y:S01]  /*c800*/  FMUL R208, R208, UR20 ;  /* 0x00000014d0d07c20 */ /* 0x000fe20008400000 */
[----:B------:R-:W-:Y:S01]  /*c810*/  F2FP.SATFINITE.E5M2.F32.PACK_AB_MERGE_C R211, RZ, R211, RZ ;  /* 0x000000d3ffd3723e */ /* 0x000fe200048060ff */
[----:B------:R-:W-:Y:S01]  /*c820*/  @!P6 STG.E.U8 desc[UR16][R24.64+0x19], R213 ;  /* 0x000019d51800e986 */ /* 0x000fe2000c101110 */
[----:B------:R-:W-:Y:S01]  /*c830*/  ISETP.LT.OR P6, PT, R35, 0x22, !P1 ;  /* 0x000000222300780c */ /* 0x000fe20004fc1670 */
[----:B------:R-:W-:Y:S01]  /*c840*/  FMUL R207, R207, UR20 ;  /* 0x00000014cfcf7c20 */ /* 0x000fe20008400000 */
[----:B-1----:R-:W-:Y:S01]  /*c850*/  F2FP.SATFINITE.E5M2.F32.PACK_AB_MERGE_C R29, RZ, R214, RZ ;  /* 0x000000d6ff1d723e */ /* 0x002fe200048060ff */
[----:B------:R-:W-:Y:S01]  /*c860*/  FMUL R205, R205, UR20 ;  /* 0x00000014cdcd7c20 */ /* 0x000fe20008400000 */
[----:B------:R-:W-:Y:S01]  /*c870*/  F2FP.SATFINITE.E5M2.F32.PACK_AB_MERGE_C R209, RZ, R209, RZ ;  /* 0x000000d1ffd1723e */ /* 0x000fe200048060ff */
[----:B------:R-:W-:Y:S01]  /*c880*/  FMUL R206, R206, UR20 ;  /* 0x00000014cece7c20 */ /* 0x000fe20008400000 */
[----:B------:R-:W-:Y:S01]  /*c890*/  F2FP.SATFINITE.E5M2.F32.PACK_AB_MERGE_C R31, RZ, R208, RZ ;  /* 0x000000d0ff1f723e */ /* 0x000fe200048060ff */
[----:B------:R0:W-:Y:S01]  /*c8a0*/  @!P5 STG.E.U8 desc[UR16][R24.64+0x18], R29 ;  /* 0x0000181d1800d986 */ /* 0x0001e2000c101110 */
[C---:B------:R-:W-:Y:S01]  /*c8b0*/  ISETP.LT.OR P5, PT, R35.reuse, 0x21, !P1 ;  /* 0x000000212300780c */ /* 0x040fe20004fa1670 */
[----:B------:R-:W-:Y:S01]  /*c8c0*/  FMUL R204, R204, UR20 ;  /* 0x00000014cccc7c20 */ /* 0x000fe20008400000 */
[----:B------:R-:W-:Y:S01]  /*c8d0*/  F2FP.SATFINITE.E5M2.F32.PACK_AB_MERGE_C R207, RZ, R207, RZ ;  /* 0x000000cfffcf723e */ /* 0x000fe200048060ff */
[----:B------:R1:W-:Y:S01]  /*c8e0*/  @!P3 STG.E.U8 desc[UR16][R26.64+0x18], R33 ;  /* 0x000018211a00b986 */ /* 0x0003e2000c101110 */
[----:B------:R-:W-:Y:S01]  /*c8f0*/  ISETP.LT.OR P3, PT, R35, 0x21, !P0 ;  /* 0x000000212300780c */ /* 0x000fe20004761670 */
[----:B------:R-:W-:Y:S01]  /*c900*/  FMUL R203, R203, UR20 ;  /* 0x00000014cbcb7c20 */ /* 0x000fe20008400000 */
[----:B------:R-:W-:Y:S01]  /*c910*/  F2FP.SATFINITE.E5M2.F32.PACK_AB_MERGE_C R205, RZ, R205, RZ ;  /* 0x000000cdffcd723e */ /* 0x000fe200048060ff */
[----:B------:R-:W-:Y:S01]  /*c920*/  @!P4 STG.E.U8 desc[UR16][R26.64+0x19], R211 ;  /* 0x000019d31a00c986 */ /* 0x000fe2000c101110 */
[----:B------:R-:W-:Y:S01]  /*c930*/  ISETP.LT.OR P4, PT, R35, 0x22, !P0 ;  /* 0x000000222300780c */ /* 0x000fe20004781670 */
[----:B------:R-:W-:Y:S01]  /*c940*/  FMUL R201, R201, UR20 ;  /* 0x00000014c9c97c20 */ /* 0x000fe20008400000 */
[----:B------:R-:W-:Y:S01]  /*c950*/  F2FP.SATFINITE.E5M2.F32.PACK_AB_MERGE_C R203, RZ, R203, RZ ;  /* 0x000000cbffcb723e */ /* 0x000fe200048060ff */
[----:B------:R-:W-:Y:S01]  /*c960*/  @!P6 STG.E.U8 desc[UR16][R24.64+0x21], R209 ;  /* 0x000021d11800e986 */ /* 0x000fe2000c101110 */
[----:B------:R-:W-:Y:S01]  /*c970*/  ISETP.LT.OR P6, PT, R35, 0x2a, !P1 ;  /* 0x0000002a2300780c */ /* 0x000fe20004fc1670 */
[----:B------:R-:W-:Y:S01]  /*c980*/  FMUL R202, R202, UR20 ;  /* 0x00000014caca7c20 */ /* 0x000fe20008400000 */
[----:B0-----:R-:W-:Y:S01]  /*c990*/  F2FP.SATFINITE.E5M2.F32.PACK_AB_MERGE_C R29, RZ, R210, RZ ;  /* 0x000000d2ff1d723e */ /* 0x001fe200048060ff */
[----:B------:R-:W-:Y:S01]  /*c9a0*/  FMUL R200, R200, UR20 ;  /* 0x00000014c8c87c20 */ /* 0x000fe20008400000 */
[----:B-1----:R-:W-:Y:S01]  /*c9b0*/  F2FP.SATFINITE.E5M2.F32.PACK_AB_MERGE_C R33, RZ, R204, RZ ;  /* 0x000000ccff21723e */ /* 0x002fe200048060ff */
[----:B------:R-:W-:Y:S01]  /*c9c0*/  FMUL R199, R199, UR20 ;  /* 0x00000014c7c77c20 */ /* 0x000fe20008400000 */
[----:B------:R-:W-:Y:S01]  /*c9d0*/  F2FP.SATFINITE.E5M2.F32.PACK_AB_MERGE_C R201, RZ, R201, RZ ;  /* 0x000000c9ffc9723e */ /* 0x000fe200048060ff */
[----:B------:R0:W-:Y:S01]  /*c9e0*/  @!P5 STG.E.U8 desc[UR16][R24.64+0x20], R29 ;  /* 0x0000201d1800d986 */ /* 0x0001e2000c101110 */
[----:B------:R-:W-:Y:S01]  /*c9f0*/  ISETP.LT.OR P5, PT, R35, 0x29, !P1 ;  /* 0x000000292300780c */ /* 0x000fe20004fa1670 */
[----:B------:R-:W-:Y:S01]  /*ca00*/  FMUL R197, R197, UR20 ;  /* 0x00000014c5c57c20 */ /* 0x000fe20008400000 */
[----:B------:R-:W-:Y:S01]  /*ca10*/  F2FP.SATFINITE.E5M2.F32.PACK_AB_MERGE_C R199, RZ, R199, RZ ;  /* 0x000000c7ffc7723e */ /* 0x000fe200048060ff */
[----:B------:R1:W-:Y:S01]  /*ca20*/  @!P3 STG.E.U8 desc[UR16][R26.64+0x20], R31 ;  /* 0x0000201f1a00b986 */ /* 0x0003e2000c101110 */
[C---:B------:R-:W-:Y:S01]  /*ca30*/  ISETP.LT.OR P3, PT, R35.reuse, 0x29, !P0 ;  /* 0x000000292300780c */ /* 0x040fe20004761670 */
[----:B------:R-:W-:Y:S01]  /*ca40*/  FMUL R198, R198, UR20 ;  /* 0x00000014c6c67c20 */ /* 0x000fe20008400000 */
[----:B------:R-:W-:Y:S01]  /*ca50*/  F2FP.SATFINITE.E5M2.F32.PACK_AB_MERGE_C R197, RZ, R197, RZ ;  /* 0x000000c5ffc5723e */ /* 0x000fe200048060ff */
[----:B------:R-:W-:Y:S01]  /*ca60*/  @!P4 STG.E.U8 desc[UR16][R26.64+0x21], R207 ;  /* 0x000021cf1a00c986 */ /* 0x000fe2000c101110 */
[----:B------:R-:W-:Y:S01]  /*ca70*/  ISETP.LT.OR P4, PT, R35, 0x2a, !P0 ;  /* 0x0000002a2300780c */ /* 0x000fe20004781670 */
[----:B------:R-:W-:Y:S01]  /*ca80*/  FMUL R196, R196, UR20 ;  /* 0x00000014c4c47c20 */ /* 0x000fe20008400000 */
[----:B------:R-:W-:Y:S01]  /*ca90*/  FMUL R195, R195, UR20 ;  /* 0x00000014c3c37c20 */ /* 0x000fe20008400000 */
        /* <DEDUP_REMOVED lines=27> */
[----:B------:R-:W-:Y:S01]  /*cc50*/  FMUL R186, R186, UR20 ;  /* 0x00000014baba7c20 */ /* 0x000fe20008400000 */
        /* <DEDUP_REMOVED lines=156> */
[----:B-----5:R-:W-:Y:S01]  /*d620*/  FMUL R0, R0, UR20 ;  /* 0x0000001400007c20 */ /* 0x020fe20008400000 */
[----:B-1----:R-:W-:Y:S01]  /*d630*/  F2FP.SATFINITE.E5M2.F32.PACK_AB_MERGE_C R33, RZ, R164, RZ ;  /* 0x000000a4ff21723e */ /* 0x002fe200048060ff */
        /* <DEDUP_REMOVED lines=9> */
[----:B------:R-:W-:Y:S01]  /*d6d0*/  FMUL R4, R4, UR20 ;  /* 0x0000001404047c20 */ /* 0x000fe20008400000 */
[----:B------:R-:W-:Y:S01]  /*d6e0*/  @!P4 STG.E.U8 desc[UR16][R26.64+0x71], R167 ;  /* 0x000071a71a00c986 */ /* 0x000fe2000c101110 */
[----:B------:R-:W-:-:S03]  /*d6f0*/  ISETP.LT.OR P4, PT, R35, 0x7a, !P0 ;  /* 0x0000007a2300780c */ /* 0x000fc60004781670 */
[----:B------:R-:W-:Y:S01]  /*d700*/  @!P6 STG.E.U8 desc[UR16][R24.64+0x79], R165 ;  /* 0x000079a51800e986 */ /* 0x000fe2000c101110 */
[----:B------:R-:W-:Y:S02]  /*d710*/  ISETP.LT.OR P6, PT, R35, 0x82, !P1 ;  /* 0x000000822300780c */ /* 0x000fe40004fc1670 */
[----:B0-----:R-:W-:Y:S01]  /*d720*/  F2FP.SATFINITE.E5M2.F32.PACK_AB_MERGE_C R29, RZ, R166, RZ ;  /* 0x000000a6ff1d723e */ /* 0x001fe200048060ff */
[----:B------:R-:W4:Y:S01]  /*d730*/  LDL.LU R220, [R1+0x14] ;  /* 0x0000140001dc7983 */ /* 0x000f220000300800 */
[----:B-1----:R-:W-:-:S03]  /*d740*/  F2FP.SATFINITE.E5M2.F32.PACK_AB_MERGE_C R31, RZ, R160, RZ ;  /* 0x000000a0ff1f723e */ /* 0x002fc600048060ff */
[----:B------:R0:W-:Y:S01]  /*d750*/  @!P5 STG.E.U8 desc[UR16][R24.64+0x78], R29 ;  /* 0x0000781d1800d986 */ /* 0x0001e2000c101110 */
[----:B------:R-:W-:-:S03]  /*d760*/  ISETP.LT.OR P5, PT, R35, 0x81, !P1 ;  /* 0x000000812300780c */ /* 0x000fc60004fa1670 */
[----:B------:R1:W-:Y:S01]  /*d770*/  @!P3 STG.E.U8 desc[UR16][R26.64+0x78], R33 ;  /* 0x000078211a00b986 */ /* 0x0003e2000c101110 */
[----:B------:R-:W-:-:S03]  /*d780*/  ISETP.LT.OR P3, PT, R35, 0x81, !P0 ;  /* 0x000000812300780c */ /* 0x000fc60004761670 */
        /* <DEDUP_REMOVED lines=26> */
[----:B0-----:R-:W-:Y:S02]  /*d930*/  F2FP.SATFINITE.E5M2.F32.PACK_AB_MERGE_C R29, RZ, R154, RZ ;  /* 0x0000009aff1d723e */ /* 0x001fe400048060ff */
[----:B-1----:R-:W-:-:S03]  /*d940*/  F2FP.SATFINITE.E5M2.F32.PACK_AB_MERGE_C R33, RZ, R20, RZ ;  /* 0x00000014ff21723e */ /* 0x002fc600048060ff */
[----:B------:R0:W-:Y:S01]  /*d950*/  @!P5 STG.E.U8 desc[UR16][R24.64+0x90], R29 ;  /* 0x0000901d1800d986 */ /* 0x0001e2000c101110 */
[----:B------:R-:W-:-:S03]  /*d960*/  ISETP.LT.OR P5, PT, R35, 0x99, !P1 ;  /* 0x000000992300780c */ /* 0x000fc60004fa1670 */
[----:B------:R-:W-:Y:S01]  /*d970*/  @!P3 STG.E.U8 desc[UR16][R26.64+0x90], R31 ;  /* 0x0000901f1a00b986 */ /* 0x000fe2000c101110 */
[----:B------:R-:W-:-:S03]  /*d980*/  ISETP.LT.OR P3, PT, R35, 0x99, !P0 ;  /* 0x000000992300780c */ /* 0x000fc60004761670 */
[----:B------:R1:W-:Y:S01]  /*d990*/  @!P4 STG.E.U8 desc[UR16][R26.64+0x91], R23 ;  /* 0x000091171a00c986 */ /* 0x0003e2000c101110 */
[----:B------:R-:W-:-:S03]  /*d9a0*/  ISETP.LT.OR P4, PT, R35, 0x9a, !P0 ;  /* 0x0000009a2300780c */ /* 0x000fc60004781670 */
[----:B------:R2:W-:Y:S01]  /*d9b0*/  @!P6 STG.E.U8 desc[UR16][R24.64+0x99], R21 ;  /* 0x000099151800e986 */ /* 0x0005e2000c101110 */
[----:B------:R-:W-:Y:S02]  /*d9c0*/  ISETP.LT.OR P6, PT, R35, 0xa2, !P1 ;  /* 0x000000a22300780c */ /* 0x000fe40004fc1670 */
[----:B0-----:R-:W-:-:S05]  /*d9d0*/  F2FP.SATFINITE.E5M2.F32.PACK_AB_MERGE_C R29, RZ, R22, RZ ;  /* 0x00000016ff1d723e */ /* 0x001fca00048060ff */
[----:B------:R-:W-:Y:S01]  /*d9e0*/  @!P5 STG.E.U8 desc[UR16][R24.64+0x98], R29 ;  /* 0x0000981d1800d986 */ /* 0x000fe2000c101110 */
[C---:B------:R-:W-:Y:S02]  /*d9f0*/  ISETP.LT.OR P5, PT, R35.reuse, 0xa1, !P1 ;  /* 0x000000a12300780c */ /* 0x040fe40004fa1670 */
[----:B-1----:R-:W-:Y:S01]  /*da00*/  F2FP.SATFINITE.E5M2.F32.PACK_AB_MERGE_C R23, RZ, R18, RZ ;  /* 0x00000012ff17723e */ /* 0x002fe200048060ff */
[----:B------:R-:W-:Y:S01]  /*da10*/  @!P3 STG.E.U8 desc[UR16][R26.64+0x98], R33 ;  /* 0x000098211a00b986 */ /* 0x000fe2000c101110 */
[C---:B------:R-:W-:Y:S02]  /*da20*/  ISETP.LT.OR P3, PT, R35.reuse, 0xa1, !P0 ;  /* 0x000000a12300780c */ /* 0x040fe40004761670 */
[----:B--2---:R-:W-:Y:S01]  /*da30*/  F2FP.SATFINITE.E5M2.F32.PACK_AB_MERGE_C R21, RZ, R16, RZ ;  /* 0x00000010ff15723e */ /* 0x004fe200048060ff */
[----:B------:R0:W-:Y:S01]  /*da40*/  @!P4 STG.E.U8 desc[UR16][R26.64+0x99], R19 ;  /* 0x000099131a00c986 */ /* 0x0001e2000c101110 */
[----:B------:R-:W-:-:S03]  /*da50*/  ISETP.LT.OR P4, PT, R35, 0xa2, !P0 ;  /* 0x000000a22300780c */ /* 0x000fc60004781670 */
[----:B------:R1:W-:Y:S01]  /*da60*/  @!P6 STG.E.U8 desc[UR16][R24.64+0xa1], R17 ;  /* 0x0000a1111800e986 */ /* 0x0003e2000c101110 */
[----:B------:R-:W-:-:S03]  /*da70*/  ISETP.LT.OR P6, PT, R35, 0xaa, !P1 ;  /* 0x000000aa2300780c */ /* 0x000fc60004fc1670 */
[----:B------:R-:W-:Y:S01]  /*da80*/  @!P5 STG.E.U8 desc[UR16][R24.64+0xa0], R23 ;  /* 0x0000a0171800d986 */ /* 0x000fe2000c101110 */
[----:B------:R-:W-:-:S03]  /*da90*/  ISETP.LT.OR P5, PT, R35, 0xa9, !P1 ;  /* 0x000000a92300780c */ /* 0x000fc60004fa1670 */
[----:B------:R-:W-:Y:S01]  /*daa0*/  @!P3 STG.E.U8 desc[UR16][R26.64+0xa0], R21 ;  /* 0x0000a0151a00b986 */ /* 0x000fe2000c101110 */
[C---:B------:R-:W-:Y:S02]  /*dab0*/  ISETP.LT.OR P3, PT, R35.reuse, 0xa9, !P0 ;  /* 0x000000a92300780c */ /* 0x040fe40004761670 */
[----:B0-----:R-:W-:Y:S01]  /*dac0*/  F2FP.SATFINITE.E5M2.F32.PACK_AB_MERGE_C R19, RZ, R14, RZ ;  /* 0x0000000eff13723e */ /* 0x001fe200048060ff */
[----:B------:R0:W-:Y:S01]  /*dad0*/  @!P4 STG.E.U8 desc[UR16][R26.64+0xa1], R15 ;  /* 0x0000a10f1a00c986 */ /* 0x0001e2000c101110 */
[C---:B------:R-:W-:Y:S02]  /*dae0*/  ISETP.LT.OR P4, PT, R35.reuse, 0xaa, !P0 ;  /* 0x000000aa2300780c */ /* 0x040fe40004781670 */
[----:B-1----:R-:W-:Y:S01]  /*daf0*/  F2FP.SATFINITE.E5M2.F32.PACK_AB_MERGE_C R17, RZ, R12, RZ ;  /* 0x0000000cff11723e */ /* 0x002fe200048060ff */
        /* <DEDUP_REMOVED lines=15> */
[----:B0-----:R-:W-:Y:S02]  /*dbf0*/  F2FP.SATFINITE.E5M2.F32.PACK_AB_MERGE_C R11, RZ, R6, RZ ;  /* 0x00000006ff0b723e */ /* 0x001fe400048060ff */
[C---:B------:R-:W-:Y:S01]  /*dc00*/  ISETP.LT.OR P3, PT, R35.reuse, 0xb9, !P0 ;  /* 0x000000b92300780c */ /* 0x040fe20004761670 */
[----:B------:R0:W-:Y:S01]  /*dc10*/  @!P4 STG.E.U8 desc[UR16][R26.64+0xb1], R7 ;  /* 0x0000b1071a00c986 */ /* 0x0001e2000c101110 */
[----:B-1----:R-:W-:Y:S02]  /*dc20*/  F2FP.SATFINITE.E5M2.F32.PACK_AB_MERGE_C R9, RZ, R4, RZ ;  /* 0x00000004ff09723e */ /* 0x002fe400048060ff */
[----:B------:R-:W-:Y:S01]  /*dc30*/  ISETP.LT.OR P4, PT, R35, 0xba, !P0 ;  /* 0x000000ba2300780c */ /* 0x000fe20004781670 */
[----:B------:R1:W-:Y:S04]  /*dc40*/  @!P6 STG.E.U8 desc[UR16][R24.64+0xb9], R5 ;  /* 0x0000b9051800e986 */ /* 0x0003e8000c101110 */
[----:B------:R2:W-:Y:S01]  /*dc50*/  @!P5 STG.E.U8 desc[UR16][R24.64+0xb8], R11 ;  /* 0x0000b80b1800d986 */ /* 0x0005e2000c101110 */
[----:B------:R-:W-:Y:S01]  /*dc60*/  FMUL R4, R227, UR20 ;  /* 0x00000014e3047c20 */ /* 0x000fe20008400000 */
[----:B------:R-:W-:-:S02]  /*dc70*/  ISETP.LT.OR P5, PT, R35, 0xc1, !P1 ;  /* 0x000000c12300780c */ /* 0x000fc40004fa1670 */
[----:B0-----:R-:W-:Y:S02]  /*dc80*/  F2FP.SATFINITE.E5M2.F32.PACK_AB_MERGE_C R7, RZ, R3, RZ ;  /* 0x00000003ff07723e */ /* 0x001fe400048060ff */
[----:B-1----:R-:W-:Y:S01]  /*dc90*/  F2FP.SATFINITE.E5M2.F32.PACK_AB_MERGE_C R5, RZ, R0, RZ ;  /* 0x00000000ff05723e */ /* 0x002fe200048060ff */
[----:B---3--:R-:W-:Y:S01]  /*dca0*/  FMUL R0, R222, UR20 ;  /* 0x00000014de007c20 */ /* 0x008fe20008400000 */
[----:B------:R-:W-:Y:S01]  /*dcb0*/  ISETP.LT.OR P6, PT, R35, 0xc2, !P1 ;  /* 0x000000c22300780c */ /* 0x000fe20004fc1670 */
[----:B------:R-:W3:Y:S01]  /*dcc0*/  LDL.LU R222, [R1+0x20] ;  /* 0x0000200001de7983 */ /* 0x000ee20000300800 */
[----:B--2---:R-:W-:Y:S02]  /*dcd0*/  F2FP.SATFINITE.E5M2.F32.PACK_AB_MERGE_C R11, RZ, R2, RZ ;  /* 0x00000002ff0b723e */ /* 0x004fe400048060ff */
[----:B------:R-:W-:Y:S01]  /*dce0*/  F2FP.SATFINITE.E5M2.F32.PACK_AB_MERGE_C R13, RZ, R0, RZ ;  /* 0x00000000ff0d723e */ /* 0x000fe200048060ff */
[----:B----4-:R-:W-:Y:S01]  /*dcf0*/  FMUL R0, R224, UR20 ;  /* 0x00000014e0007c20 */ /* 0x010fe20008400000 */
[----:B------:R-:W-:Y:S01]  /*dd00*/  FMUL R2, R225, UR20 ;  /* 0x00000014e1027c20 */ /* 0x000fe20008400000 */
[----:B------:R-:W2:Y:S04]  /*dd10*/  LDL.LU R224, [R1+0x24] ;  /* 0x0000240001e07983 */ /* 0x000ea80000300800 */
[----:B------:R-:W4:Y:S01]  /*dd20*/  LDL.LU R225, [R1+0x28] ;  /* 0x0000280001e17983 */ /* 0x000f220000300800 */
[----:B------:R-:W-:-:S03]  /*dd30*/  FMUL R3, R226, UR20 ;  /* 0x00000014e2037c20 */ /* 0x000fc60008400000 */
[----:B------:R-:W4:Y:S04]  /*dd40*/  LDL.LU R226, [R1+0x2c] ;  /* 0x00002c0001e27983 */ /* 0x000f280000300800 */
[----:B------:R-:W4:Y:S04]  /*dd50*/  LDL.LU R227, [R1+0x30] ;  /* 0x0000300001e37983 */ /* 0x000f280000300800 */
[----:B------:R-:W-:Y:S01]  /*dd60*/  @!P3 STG.E.U8 desc[UR16][R26.64+0xb8], R9 ;  /* 0x0000b8091a00b986 */ /* 0x000fe2000c101110 */
[----:B------:R-:W-:-:S03]  /*dd70*/  ISETP.LT.OR P3, PT, R35, 0xc1, !P0 ;  /* 0x000000c12300780c */ /* 0x000fc60004761670 */
[----:B------:R0:W-:Y:S01]  /*dd80*/  @!P4 STG.E.U8 desc[UR16][R26.64+0xb9], R7 ;  /* 0x0000b9071a00c986 */ /* 0x0001e2000c101110 */
[----:B------:R-:W-:-:S03]  /*dd90*/  ISETP.LT.OR P4, PT, R35, 0xc2, !P0 ;  /* 0x000000c22300780c */ /* 0x000fc60004781670 */
[----:B------:R-:W-:Y:S01]  /*dda0*/  @!P5 STG.E.U8 desc[UR16][R24.64+0xc0], R11 ;  /* 0x0000c00b1800d986 */ /* 0x000fe2000c101110 */
[----:B------:R-:W-:-:S03]  /*ddb0*/  ISETP.LT.OR P5, PT, R35, 0xc9, !P1 ;  /* 0x000000c92300780c */ /* 0x000fc60004fa1670 */
[----:B------:R1:W-:Y:S01]  /*ddc0*/  @!P6 STG.E.U8 desc[UR16][R24.64+0xc1], R5 ;  /* 0x0000c1051800e986 */ /* 0x0003e2000c101110 */
[----:B0-----:R-:W-:-:S03]  /*ddd0*/  F2FP.SATFINITE.E5M2.F32.PACK_AB_MERGE_C R7, RZ, R0, RZ ;  /* 0x00000000ff07723e */ /* 0x001fc600048060ff */
[----:B------:R-:W-:Y:S01]  /*dde0*/  @!P3 STG.E.U8 desc[UR16][R26.64+0xc0], R13 ;  /* 0x0000c00d1a00b986 */ /* 0x000fe2000c101110 */
[C---:B------:R-:W-:Y:S02]  /*ddf0*/  ISETP.LT.OR P6, PT, R35.reuse, 0xca, !P1 ;  /* 0x000000ca2300780c */ /* 0x040fe40004fc1670 */
[----:B-1----:R-:W-:Y:S01]  /*de00*/  F2FP.SATFINITE.E5M2.F32.PACK_AB_MERGE_C R5, RZ, R2, RZ ;  /* 0x00000002ff05723e */ /* 0x002fe200048060ff */
[----:B------:R0:W-:Y:S01]  /*de10*/  @!P4 STG.E.U8 desc[UR16][R26.64+0xc1], R7 ;  /* 0x0000c1071a00c986 */ /* 0x0001e2000c101110 */
[C---:B------:R-:W-:Y:S02]  /*de20*/  ISETP.LT.OR P3, PT, R35.reuse, 0xc9, !P0 ;  /* 0x000000c92300780c */ /* 0x040fe40004761670 */
[C---:B------:R-:W-:Y:S01]  /*de30*/  ISETP.LT.OR P4, PT, R35.reuse, 0xca, !P0 ;  /* 0x000000ca2300780c */ /* 0x040fe20004781670 */
[----:B------:R1:W-:Y:S01]  /*de40*/  @!P5 STG.E.U8 desc[UR16][R24.64+0xc8], R5 ;  /* 0x0000c8051800d986 */ /* 0x0003e2000c101110 */
[----:B------:R-:W-:Y:S02]  /*de50*/  ISETP.LT.OR P5, PT, R35, 0xd1, !P1 ;  /* 0x000000d12300780c */ /* 0x000fe40004fa1670 */
[----:B------:R-:W-:-:S02]  /*de60*/  F2FP.SATFINITE.E5M2.F32.PACK_AB_MERGE_C R9, RZ, R3, RZ ;  /* 0x00000003ff09723e */ /* 0x000fc400048060ff */
[----:B------:R-:W-:-:S03]  /*de70*/  F2FP.SATFINITE.E5M2.F32.PACK_AB_MERGE_C R11, RZ, R4, RZ ;  /* 0x00000004ff0b723e */ /* 0x000fc600048060ff */
[----:B------:R1:W-:Y:S04]  /*de80*/  @!P6 STG.E.U8 desc[UR16][R24.64+0xc9], R9 ;  /* 0x0000c9091800e986 */ /* 0x0003e8000c101110 */
[----:B------:R-:W-:Y:S01]  /*de90*/  @!P3 STG.E.U8 desc[UR16][R26.64+0xc8], R11 ;  /* 0x0000c80b1a00b986 */ /* 0x000fe2000c101110 */
[----:B------:R-:W-:-:S03]  /*dea0*/  FMUL R0, R220, UR20 ;  /* 0x00000014dc007c20 */ /* 0x000fc60008400000 */
[----:B------:R-:W4:Y:S02]  /*deb0*/  LDL.LU R220, [R1+0x34] ;  /* 0x0000340001dc7983 */ /* 0x000f240000300800 */
[----:B0-----:R-:W-:Y:S01]  /*dec0*/  F2FP.SATFINITE.E5M2.F32.PACK_AB_MERGE_C R7, RZ, R0, RZ ;  /* 0x00000000ff07723e */ /* 0x001fe200048060ff */
[----:B------:R-:W-:Y:S02]  /*ded0*/  FMUL R2, R221, UR20 ;  /* 0x00000014dd027c20 */ /* 0x000fe40008400000 */
[----:B------:R-:W4:Y:S03]  /*dee0*/  LDL.LU R221, [R1+0x38] ;  /* 0x0000380001dd7983 */ /* 0x000f260000300800 */
[----:B-1----:R-:W-:Y:S01]  /*def0*/  F2FP.SATFINITE.E5M2.F32.PACK_AB_MERGE_C R5, RZ, R2, RZ ;  /* 0x00000002ff05723e */ /* 0x002fe200048060ff */
[----:B------:R-:W-:Y:S04]  /*df00*/  @!P4 STG.E.U8 desc[UR16][R26.64+0xc9], R7 ;  /* 0x0000c9071a00c986 */ /* 0x000fe8000c101110 */
[----:B------:R0:W-:Y:S01]  /*df10*/  @!P5 STG.E.U8 desc[UR16][R24.64+0xd0], R5 ;  /* 0x0000d0051800d986 */ /* 0x0001e2000c101110 */
[----:B------:R-:W-:-:S03]  /*df20*/  FMUL R3, R223, UR20 ;  /* 0x00000014df037c20 */ /* 0x000fc60008400000 */
[----:B------:R-:W4:Y:S02]  /*df30*/  LDL.LU R223, [R1+0x3c] ;  /* 0x00003c0001df7983 */ /* 0x000f240000300800 */
[----:B------:R-:W-:Y:S01]  /*df40*/  F2FP.SATFINITE.E5M2.F32.PACK_AB_MERGE_C R9, RZ, R3, RZ ;  /* 0x00000003ff09723e */ /* 0x000fe200048060ff */
[----:B---3--:R-:W-:Y:S02]  /*df50*/  FMUL R0, R222, UR20 ;  /* 0x00000014de007c20 */ /* 0x008fe40008400000 */
[----:B------:R-:W3:Y:S03]  /*df60*/  LDL.LU R222, [R1+0x40] ;  /* 0x0000400001de7983 */ /* 0x000ee60000300800 */
[----:B------:R-:W-:Y:S01]  /*df70*/  F2FP.SATFINITE.E5M2.F32.PACK_AB_MERGE_C R13, RZ, R0, RZ ;  /* 0x00000000ff0d723e */ /* 0x000fe200048060ff */
[----:B--2---:R-:W-:Y:S02]  /*df80*/  FMUL R2, R224, UR20 ;  /* 0x00000014e0027c20 */ /* 0x004fe40008400000 */
[----:B------:R-:W2:Y:S01]  /*df90*/  LDL.LU R224, [R1+0x44] ;  /* 0x0000440001e07983 */ /* 0x000ea20000300800 */
[----:B----4-:R-:W-:-:S03]  /*dfa0*/  FMUL R0, R225, UR20 ;  /* 0x00000014e1007c20 */ /* 0x010fc60008400000 */
[----:B------:R-:W4:Y:S01]  /*dfb0*/  LDL.LU R225, [R1+0x48] ;  /* 0x0000480001e17983 */ /* 0x000f220000300800 */
[----:B------:R-:W-:Y:S01]  /*dfc0*/  FMUL R3, R226, UR20 ;  /* 0x00000014e2037c20 */ /* 0x000fe20008400000 */
[----:B0-----:R-:W-:Y:S02]  /*dfd0*/  F2FP.SATFINITE.E5M2.F32.PACK_AB_MERGE_C R5, RZ, R0, RZ ;  /* 0x00000000ff05723e */ /* 0x001fe400048060ff */
[----:B------:R-:W4:Y:S01]  /*dfe0*/  LDL.LU R226, [R1+0x4c] ;  /* 0x00004c0001e27983 */ /* 0x000f220000300800 */
[----:B------:R-:W-:-:S03]  /*dff0*/  FMUL R0, R227, UR20 ;  /* 0x00000014e3007c20 */ /* 0x000fc60008400000 */
[----:B------:R-:W4:Y:S01]  /*e000*/  LDL.LU R227, [R1+0x50] ;  /* 0x0000500001e37983 */ /* 0x000f220000300800 */
[C---:B------:R-:W-:Y:S02]  /*e010*/  ISETP.LT.OR P6, PT, R35.reuse, 0xd2, !P1 ;  /* 0x000000d22300780c */ /* 0x040fe40004fc1670 */
[C---:B------:R-:W-:Y:S01]  /*e020*/  ISETP.LT.OR P4, PT, R35.reuse, 0xd2, !P0 ;  /* 0x000000d22300780c */ /* 0x040fe20004781670 */
[----:B------:R-:W4:Y:S01]  /*e030*/  LDL.LU R218, [R1+0x54] ;  /* 0x0000540001da7983 */ /* 0x000f220000300800 */
[C---:B------:R-:W-:Y:S02]  /*e040*/  ISETP.LT.OR P3, PT, R35.reuse, 0xd1, !P0 ;  /* 0x000000d12300780c */ /* 0x040fe40004761670 */
[----:B------:R-:W-:Y:S02]  /*e050*/  ISETP.LT.OR P5, PT, R35, 0xd9, !P1 ;  /* 0x000000d92300780c */ /* 0x000fe40004fa1670 */
[----:B------:R-:W-:Y:S02]  /*e060*/  F2FP.SATFINITE.E5M2.F32.PACK_AB_MERGE_C R7, RZ, R2, RZ ;  /* 0x00000002ff07723e */ /* 0x000fe400048060ff */
[----:B------:R-:W-:-:S03]  /*e070*/  F2FP.SATFINITE.E5M2.F32.PACK_AB_MERGE_C R11, RZ, R0, RZ ;  /* 0x00000000ff0b723e */ /* 0x000fc600048060ff */
[----:B------:R0:W-:Y:S01]  /*e080*/  @!P6 STG.E.U8 desc[UR16][R24.64+0xd1], R9 ;  /* 0x0000d1091800e986 */ /* 0x0001e2000c101110 */
[----:B------:R-:W-:-:S03]  /*e090*/  ISETP.LT.OR P6, PT, R35, 0xda, !P1 ;  /* 0x000000da2300780c */ /* 0x000fc60004fc1670 */
[----:B------:R-:W-:Y:S01]  /*e0a0*/  @!P4 STG.E.U8 desc[UR16][R26.64+0xd1], R7 ;  /* 0x0000d1071a00c986 */ /* 0x000fe2000c101110 */
[----:B------:R-:W-:-:S03]  /*e0b0*/  ISETP.LT.OR P4, PT, R35, 0xda, !P0 ;  /* 0x000000da2300780c */ /* 0x000fc60004781670 */
[----:B------:R-:W-:Y:S01]  /*e0c0*/  @!P3 STG.E.U8 desc[UR16][R26.64+0xd0], R13 ;  /* 0x0000d00d1a00b986 */ /* 0x000fe2000c101110 */
[----:B0-----:R-:W-:-:S03]  /*e0d0*/  F2FP.SATFINITE.E5M2.F32.PACK_AB_MERGE_C R9, RZ, R3, RZ ;  /* 0x00000003ff09723e */ /* 0x001fc600048060ff */
[----:B------:R0:W-:Y:S04]  /*e0e0*/  @!P5 STG.E.U8 desc[UR16][R24.64+0xd8], R5 ;  /* 0x0000d8051800d986 */ /* 0x0001e8000c101110 */
[----:B------:R1:W-:Y:S01]  /*e0f0*/  @!P6 STG.E.U8 desc[UR16][R24.64+0xd9], R9 ;  /* 0x0000d9091800e986 */ /* 0x0003e2000c101110 */
[----:B------:R-:W-:-:S03]  /*e100*/  FMUL R0, R220, UR20 ;  /* 0x00000014dc007c20 */ /* 0x000fc60008400000 */
[----:B------:R-:W4:Y:S02]  /*e110*/  LDL.LU R220, [R1+0x58] ;  /* 0x0000580001dc7983 */ /* 0x000f240000300800 */
[----:B0-----:R-:W-:Y:S01]  /*e120*/  F2FP.SATFINITE.E5M2.F32.PACK_AB_MERGE_C R5, RZ, R0, RZ ;  /* 0x00000000ff05723e */ /* 0x001fe200048060ff */
[----:B------:R-:W-:Y:S02]  /*e130*/  FMUL R2, R221, UR20 ;  /* 0x00000014dd027c20 */ /* 0x000fe40008400000 */
[----:B------:R-:W4:Y:S03]  /*e140*/  LDL.LU R221, [R1+0x5c] ;  /* 0x00005c0001dd7983 */ /* 0x000f260000300800 */
[----:B------:R-:W-:Y:S01]  /*e150*/  F2FP.SATFINITE.E5M2.F32.PACK_AB_MERGE_C R7, RZ, R2, RZ ;  /* 0x00000002ff07723e */ /* 0x000fe200048060ff */
[----:B------:R0:W-:Y:S01]  /*e160*/  @!P4 STG.E.U8 desc[UR16][R26.64+0xd9], R5 ;  /* 0x0000d9051a00c986 */ /* 0x0001e2000c101110 */
[----:B------:R-:W-:-:S03]  /*e170*/  FMUL R3, R223, UR20 ;  /* 0x00000014df037c20 */ /* 0x000fc60008400000 */
[----:B------:R-:W4:Y:S02]  /*e180*/  LDL.LU R223, [R1+0x60] ;  /* 0x0000600001df7983 */ /* 0x000f240000300800 */
[----:B-1----:R-:W-:Y:S01]  /*e190*/  F2FP.SATFINITE.E5M2.F32.PACK_AB_MERGE_C R9, RZ, R3, RZ ;  /* 0x00000003ff09723e */ /* 0x002fe200048060ff */
[----:B---3--:R-:W-:Y:S02]  /*e1a0*/  FMUL R4, R222, UR20 ;  /* 0x00000014de047c20 */ /* 0x008fe40008400000 */
[----:B------:R-:W3:Y:S01]  /*e1b0*/  LDL.LU R222, [R1+0x64] ;  /* 0x0000640001de7983 */ /* 0x000ee20000300800 */
[----:B--2---:R-:W-:-:S03]  /*e1c0*/  FMUL R0, R224, UR20 ;  /* 0x00000014e0007c20 */ /* 0x004fc60008400000 */
[----:B------:R-:W2:Y:S01]  /*e1d0*/  LDL.LU R224, [R1+0x68] ;  /* 0x0000680001e07983 */ /* 0x000ea20000300800 */
[----:B----4-:R-:W-:Y:S01]  /*e1e0*/  FMUL R2, R225, UR20 ;  /* 0x00000014e1027c20 */ /* 0x010fe20008400000 */
[----:B0-----:R-:W-:Y:S02]  /*e1f0*/  F2FP.SATFINITE.E5M2.F32.PACK_AB_MERGE_C R5, RZ, R0, RZ ;  /* 0x00000000ff05723e */ /* 0x001fe400048060ff */
[----:B------:R-:W4:Y:S01]  /*e200*/  LDL.LU R225, [R1+0x6c] ;  /* 0x00006c0001e17983 */ /* 0x000f220000300800 */
[----:B------:R-:W-:-:S03]  /*e210*/  FMUL R3, R226, UR20 ;  /* 0x00000014e2037c20 */ /* 0x000fc60008400000 */
[----:B------:R-:W4:Y:S01]  /*e220*/  LDL.LU R226, [R1+0x70] ;  /* 0x0000700001e27983 */ /* 0x000f220000300800 */
[----:B------:R-:W-:-:S03]  /*e230*/  FMUL R0, R227, UR20 ;  /* 0x00000014e3007c20 */ /* 0x000fc60008400000 */
[----:B------:R-:W4:Y:S01]  /*e240*/  LDL.LU R227, [R1+0x74] ;  /* 0x0000740001e37983 */ /* 0x000f220000300800 */
[C---:B------:R-:W-:Y:S02]  /*e250*/  ISETP.LT.OR P3, PT, R35.reuse, 0xd9, !P0 ;  /* 0x000000d92300780c */ /* 0x040fe40004761670 */
[C---:B------:R-:W-:Y:S02]  /*e260*/  ISETP.LT.OR P5, PT, R35.reuse, 0xe1, !P1 ;  /* 0x000000e12300780c */ /* 0x040fe40004fa1670 */
[C---:B------:R-:W-:Y:S02]  /*e270*/  ISETP.LT.OR P6, PT, R35.reuse, 0xe2, !P1 ;  /* 0x000000e22300780c */ /* 0x040fe40004fc1670 */
[----:B------:R-:W-:-:S07]  /*e280*/  ISETP.LT.OR P4, PT, R35, 0xe2, !P0 ;  /* 0x000000e22300780c */ /* 0x000fce0004781670 */
[----:B------:R-:W-:Y:S01]  /*e290*/  @!P3 STG.E.U8 desc[UR16][R26.64+0xd8], R11 ;  /* 0x0000d80b1a00b986 */ /* 0x000fe2000c101110 */
[----:B------:R-:W-:-:S03]  /*e2a0*/  ISETP.LT.OR P3, PT, R35, 0xe1, !P0 ;  /* 0x000000e12300780c */ /* 0x000fc60004761670 */
[----:B------:R0:W-:Y:S01]  /*e2b0*/  @!P5 STG.E.U8 desc[UR16][R24.64+0xe0], R7 ;  /* 0x0000e0071800d986 */ /* 0x0001e2000c101110 */
[----:B------:R-:W-:-:S03]  /*e2c0*/  ISETP.LT.OR P5, PT, R35, 0xe9, !P1 ;  /* 0x000000e92300780c */ /* 0x000fc60004fa1670 */
[----:B------:R1:W-:Y:S01]  /*e2d0*/  @!P6 STG.E.U8 desc[UR16][R24.64+0xe1], R9 ;  /* 0x0000e1091800e986 */ /* 0x0003e2000c101110 */
[----:B------:R-:W-:Y:S02]  /*e2e0*/  ISETP.LT.OR P6, PT, R35, 0xea, !P1 ;  /* 0x000000ea2300780c */ /* 0x000fe40004fc1670 */
[----:B------:R-:W-:Y:S01]  /*e2f0*/  F2FP.SATFINITE.E5M2.F32.PACK_AB_MERGE_C R13, RZ, R4, RZ ;  /* 0x00000004ff0d723e */ /* 0x000fe200048060ff */
[----:B------:R1:W-:Y:S01]  /*e300*/  @!P4 STG.E.U8 desc[UR16][R26.64+0xe1], R5 ;  /* 0x0000e1051a00c986 */ /* 0x0003e2000c101110 */
[----:B0-----:R-:W-:-:S03]  /*e310*/  F2FP.SATFINITE.E5M2.F32.PACK_AB_MERGE_C R7, RZ, R2, RZ ;  /* 0x00000002ff07723e */ /* 0x001fc600048060ff */
[----:B------:R-:W-:Y:S01]  /*e320*/  @!P3 STG.E.U8 desc[UR16][R26.64+0xe0], R13 ;  /* 0x0000e00d1a00b986 */ /* 0x000fe2000c101110 */
[----:B-1----:R-:W-:-:S03]  /*e330*/  F2FP.SATFINITE.E5M2.F32.PACK_AB_MERGE_C R9, RZ, R3, RZ ;  /* 0x00000003ff09723e */ /* 0x002fc600048060ff */
[----:B------:R0:W-:Y:S01]  /*e340*/  @!P5 STG.E.U8 desc[UR16][R24.64+0xe8], R7 ;  /* 0x0000e8071800d986 */ /* 0x0001e2000c101110 */
[C---:B------:R-:W-:Y:S02]  /*e350*/  ISETP.LT.OR P3, PT, R35.reuse, 0xe9, !P0 ;  /* 0x000000e92300780c */ /* 0x040fe40004761670 */
[C---:B------:R-:W-:Y:S01]  /*e360*/  ISETP.LT.OR P4, PT, R35.reuse, 0xea, !P0 ;  /* 0x000000ea2300780c */ /* 0x040fe20004781670 */
[----:B------:R1:W-:Y:S01]  /*e370*/  @!P6 STG.E.U8 desc[UR16][R24.64+0xe9], R9 ;  /* 0x0000e9091800e986 */ /* 0x0003e2000c101110 */
[C---:B------:R-:W-:Y:S01]  /*e380*/  ISETP.LT.OR P5, PT, R35.reuse, 0xf1, !P1 ;  /* 0x000000f12300780c */ /* 0x040fe20004fa1670 */
[----:B------:R-:W-:Y:S01]  /*e390*/  FMUL R2, R218, UR20 ;  /* 0x00000014da027c20 */ /* 0x000fe20008400000 */
[----:B------:R-:W-:Y:S02]  /*e3a0*/  ISETP.LT.OR P6, PT, R35, 0xf2, !P1 ;  /* 0x000000f22300780c */ /* 0x000fe40004fc1670 */
[----:B------:R-:W-:Y:S02]  /*e3b0*/  F2FP.SATFINITE.E5M2.F32.PACK_AB_MERGE_C R11, RZ, R0, RZ ;  /* 0x00000000ff0b723e */ /* 0x000fe400048060ff */
[----:B------:R-:W-:-:S03]  /*e3c0*/  F2FP.SATFINITE.E5M2.F32.PACK_AB_MERGE_C R5, RZ, R2, RZ ;  /* 0x00000002ff05723e */ /* 0x000fc600048060ff */
[----:B------:R-:W-:Y:S01]  /*e3d0*/  @!P3 STG.E.U8 desc[UR16][R26.64+0xe8], R11 ;  /* 0x0000e80b1a00b986 */ /* 0x000fe2000c101110 */
[----:B------:R-:W-:-:S03]  /*e3e0*/  ISETP.LT.OR P3, PT, R35, 0xf1, !P0 ;  /* 0x000000f12300780c */ /* 0x000fc60004761670 */
[----:B------:R-:W-:Y:S01]  /*e3f0*/  @!P4 STG.E.U8 desc[UR16][R26.64+0xe9], R5 ;  /* 0x0000e9051a00c986 */ /* 0x000fe2000c101110 */
[C---:B------:R-:W-:Y:S02]  /*e400*/  ISETP.LT.OR P4, PT, R35.reuse, 0xf9, !P1 ;  /* 0x000000f92300780c */ /* 0x040fe40004f81670 */
[----:B------:R-:W-:Y:S01]  /*e410*/  ISETP.LT.OR P1, PT, R35, 0xfa, !P1 ;  /* 0x000000fa2300780c */ /* 0x000fe20004f21670 */
[----:B------:R-:W-:-:S05]  /*e420*/  FMUL R0, R220, UR20 ;  /* 0x00000014dc007c20 */ /* 0x000fca0008400000 */
[----:B0-----:R-:W-:-:S05]  /*e430*/  F2FP.SATFINITE.E5M2.F32.PACK_AB_MERGE_C R7, RZ, R0, RZ ;  /* 0x00000000ff07723e */ /* 0x001fca00048060ff */
[----:B------:R0:W-:Y:S01]  /*e440*/  @!P5 STG.E.U8 desc[UR16][R24.64+0xf0], R7 ;  /* 0x0000f0071800d986 */ /* 0x0001e2000c101110 */
[----:B------:R-:W-:-:S05]  /*e450*/  FMUL R3, R221, UR20 ;  /* 0x00000014dd037c20 */ /* 0x000fca0008400000 */
[----:B-1----:R-:W-:Y:S02]  /*e460*/  F2FP.SATFINITE.E5M2.F32.PACK_AB_MERGE_C R9, RZ, R3, RZ ;  /* 0x00000003ff09723e */ /* 0x002fe400048060ff */
[----:B------:R-:W-:-:S03]  /*e470*/  ISETP.LT.OR P5, PT, R35, 0xf2, !P0 ;  /* 0x000000f22300780c */ /* 0x000fc600047a1670 */
[----:B------:R1:W-:Y:S01]  /*e480*/  @!P6 STG.E.U8 desc[UR16][R24.64+0xf1], R9 ;  /* 0x0000f1091800e986 */ /* 0x0003e2000c101110 */
[C---:B------:R-:W-:Y:S02]  /*e490*/  ISETP.LT.OR P6, PT, R35.reuse, 0xf9, !P0 ;  /* 0x000000f92300780c */ /* 0x040fe400047c1670 */
[----:B------:R-:W-:Y:S01]  /*e4a0*/  ISETP.LT.OR P0, PT, R35, 0xfa, !P0 ;  /* 0x000000fa2300780c */ /* 0x000fe20004701670 */
[----:B------:R-:W-:-:S05]  /*e4b0*/  FMUL R0, R223, UR20 ;  /* 0x00000014df007c20 */ /* 0x000fca0008400000 */
[----:B------:R-:W-:-:S05]  /*e4c0*/  F2FP.SATFINITE.E5M2.F32.PACK_AB_MERGE_C R13, RZ, R0, RZ ;  /* 0x00000000ff0d723e */ /* 0x000fca00048060ff */
[----:B------:R0:W-:Y:S01]  /*e4d0*/  @!P3 STG.E.U8 desc[UR16][R26.64+0xf0], R13 ;  /* 0x0000f00d1a00b986 */ /* 0x0001e2000c101110 */
[----:B---3--:R-:W-:Y:S01]  /*e4e0*/  FMUL R0, R222, UR20 ;  /* 0x00000014de007c20 */ /* 0x008fe20008400000 */
[----:B--2---:R-:W-:Y:S01]  /*e4f0*/  FMUL R2, R224, UR20 ;  /* 0x00000014e0027c20 */ /* 0x004fe20008400000 */
[----:B----4-:R-:W-:-:S03]  /*e500*/  FMUL R3, R225, UR20 ;  /* 0x00000014e1037c20 */ /* 0x010fc60008400000 */
[----:B0-----:R-:W-:Y:S01]  /*e510*/  F2FP.SATFINITE.E5M2.F32.PACK_AB_MERGE_C R7, RZ, R0, RZ ;  /* 0x00000000ff07723e */ /* 0x001fe200048060ff */
[----:B------:R-:W-:Y:S01]  /*e520*/  FMUL R4, R226, UR20 ;  /* 0x00000014e2047c20 */ /* 0x000fe20008400000 */
[----:B------:R-:W-:Y:S01]  /*e530*/  FMUL R5, R227, UR20 ;  /* 0x00000014e3057c20 */ /* 0x000fe20008400000 */
[----:B-1----:R-:W-:Y:S02]  /*e540*/  F2FP.SATFINITE.E5M2.F32.PACK_AB_MERGE_C R9, RZ, R2, RZ ;  /* 0x00000002ff09723e */ /* 0x002fe400048060ff */
[----:B------:R-:W-:Y:S02]  /*e550*/  F2FP.SATFINITE.E5M2.F32.PACK_AB_MERGE_C R3, RZ, R3, RZ ;  /* 0x00000003ff03723e */ /* 0x000fe400048060ff */
[----:B------:R-:W-:Y:S02]  /*e560*/  F2FP.SATFINITE.E5M2.F32.PACK_AB_MERGE_C R11, RZ, R4, RZ ;  /* 0x00000004ff0b723e */ /* 0x000fe400048060ff */
[----:B------:R-:W-:Y:S01]  /*e570*/  F2FP.SATFINITE.E5M2.F32.PACK_AB_MERGE_C R5, RZ, R5, RZ ;  /* 0x00000005ff05723e */ /* 0x000fe200048060ff */
[----:B------:R0:W-:Y:S04]  /*e580*/  @!P5 STG.E.U8 desc[UR16][R26.64+0xf1], R7 ;  /* 0x0000f1071a00d986 */ /* 0x0001e8000c101110 */
[----:B------:R0:W-:Y:S04]  /*e590*/  @!P4 STG.E.U8 desc[UR16][R24.64+0xf8], R9 ;  /* 0x0000f8091800c986 */ /* 0x0001e8000c101110 */
[----:B------:R0:W-:Y:S04]  /*e5a0*/  @!P1 STG.E.U8 desc[UR16][R24.64+0xf9], R3 ;  /* 0x0000f90318009986 */ /* 0x0001e8000c101110 */
[----:B------:R0:W-:Y:S04]  /*e5b0*/  @!P6 STG.E.U8 desc[UR16][R26.64+0xf8], R11 ;  /* 0x0000f80b1a00e986 */ /* 0x0001e8000c101110 */
[----:B------:R0:W-:Y:S02]  /*e5c0*/  @!P0 STG.E.U8 desc[UR16][R26.64+0xf9], R5 ;  /* 0x0000f9051a008986 */ /* 0x0001e4000c101110 */
.L_x_296:
[----:B------:R-:W-:Y:S05]  /*e5d0*/  BSYNC B0 ;  /* 0x0000000000007941 */ /* 0x000fea0003800000 */
.L_x_38:
[----:B0-----:R-:W2:Y:S04]  /*e5e0*/  LDL.LU R3, [R1+0x80] ;  /* 0x0000800001037983 */ /* 0x001ea80000300800 */
[----:B-----5:R-:W2:Y:S01]  /*e5f0*/  LDL.LU R2, [R1+0x84] ;  /* 0x0000840001027983 */ /* 0x020ea20000300800 */
[----:B------:R-:W-:Y:S01]  /*e600*/  ULDC UR6, c[0x0][0xc] ;  /* 0x0000030000067ab9 */ /* 0x000fe20000000800 */
[----:B------:R-:W-:Y:S01]  /*e610*/  ULDC UR7, c[0x0][0x10] ;  /* 0x0000040000077ab9 */ /* 0x000fe20000000800 */
[----:B------:R-:W2:Y:S01]  /*e620*/  LDC R5, c[0x0][0x14] ;  /* 0x00000500ff057b82 */ /* 0x000ea20000000800 */
[----:B------:R-:W-:Y:S01]  /*e630*/  UIMAD.WIDE.U32 UR6, UR6, UR7, URZ ;  /* 0x00000007060672a5 */ /* 0x000fe2000f8e003f */
[----:B------:R-:W-:Y:S01]  /*e640*/  PRMT R0, RZ, 0x7610, R0 ;  /* 0x00007610ff007816 */ /* 0x000fe20000000000 */
[----:B------:R-:W-:-:S04]  /*e650*/  UMOV UR22, 0xffffffff ;  /* 0xffffffff00167882 */ /* 0x000fc80000000000 */
[----:B--2---:R-:W-:-:S04]  /*e660*/  IMAD.WIDE.U32 R2, R5, UR6, R2 ;  /* 0x0000000605027c25 */ /* 0x004fc8000f8e0002 */
[----:B------:R-:W-:Y:S01]  /*e670*/  IMAD R5, R5, UR7, RZ ;  /* 0x0000000705057c24 */ /* 0x000fe2000f8e02ff */
[----:B------:R-:W-:Y:S01]  /*e680*/  ULDC.64 UR6, c[0x0][0x650] ;  /* 0x0001940000067ab9 */ /* 0x000fe20000000a00 */
[----:B------:R-:W-:Y:S01]  /*e690*/  IMAD.MOV.U32 R19, RZ, RZ, R2 ;  /* 0x000000ffff137224 */ /* 0x000fe200078e0002 */
[----:B------:R-:W-:Y:S01]  /*e6a0*/  ISETP.GE.U32.AND P0, PT, R2, UR6, PT ;  /* 0x0000000602007c0c */ /* 0x000fe2000bf06070 */
[----:B------:R-:W-:Y:S02]  /*e6b0*/  IMAD.IADD R22, R3, 0x1, R5 ;  /* 0x0000000103167824 */ /* 0x000fe400078e0205 */
[----:B------:R-:W-:-:S03]  /*e6c0*/  IMAD.MOV.U32 R2, RZ, RZ, -0x1 ;  /* 0xffffffffff027424 */ /* 0x000fc600078e00ff */
[----:B------:R0:W-:Y:S01]  /*e6d0*/  STL [R1+0x80], R22 ;  /* 0x0000801601007387 */ /* 0x0001e20000100800 */
[----:B------:R-:W-:-:S03]  /*e6e0*/  ISETP.GE.U32.AND.EX P0, PT, R22, UR7, PT, P0 ;  /* 0x0000000716007c0c */ /* 0x000fc6000bf06100 */
[----:B------:R0:W-:Y:S04]  /*e6f0*/  STL [R1+0x84], R19 ;  /* 0x0000841301007387 */ /* 0x0001e80000100800 */
[----:B------:R0:W-:Y:S06]  /*e700*/  STL [R1+0x88], R2 ;  /* 0x0000880201007387 */ /* 0x0001ec0000100800 */
[----:B------:R-:W-:Y:S05]  /*e710*/  @P0 BRA `(.L_x_297) ;  /* 0x00000004006c0947 */ /* 0x000fea0003800000 */
[----:B------:R-:W2:Y:S01]  /*e720*/  S2R R14, SR_CTAID.X ;  /* 0x00000000000e7919 */ /* 0x000ea20000002500 */
[----:B------:R-:W5:Y:S01]  /*e730*/  LDC.64 R8, c[0x0][0x628] ;  /* 0x00018a00ff087b82 */ /* 0x000f620000000a00 */
[----:B------:R-:W-:Y:S01]  /*e740*/  ULDC UR6, c[0x0][0x150] ;  /* 0x0000540000067ab9 */ /* 0x000fe20000000800 */
[----:B------:R-:W-:Y:S01]  /*e750*/  IMAD.MOV.U32 R6, RZ, RZ, R19 ;  /* 0x000000ffff067224 */ /* 0x000fe200078e0013 */
[----:B------:R-:W0:Y:S01]  /*e760*/  S2R R16, SR_CTAID.Y ;  /* 0x0000000000107919 */ /* 0x000e220000002600 */
[----:B------:R-:W-:-:S04]  /*e770*/  IMAD.MOV.U32 R7, RZ, RZ, R22 ;  /* 0x000000ffff077224 */ /* 0x000fc800078e0016 */
[----:B------:R-:W0:Y:S08]  /*e780*/  LDC R17, c[0x0][0x144] ;  /* 0x00005100ff117b82 */ /* 0x000e300000000800 */
[----:B------:R-:W0:Y:S08]  /*e790*/  LDC R10, c[0x0][0x630] ;  /* 0x00018c00ff0a7b82 */ /* 0x000e300000000800 */
[----:B------:R-:W0:Y:S01]  /*e7a0*/  LDC.64 R12, c[0x0][0x620] ;  /* 0x00018800ff0c7b82 */ /* 0x000e220000000a00 */
[----:B-----5:R-:W-:-:S04]  /*e7b0*/  ISETP.NE.U32.AND P0, PT, R8, RZ, PT ;  /* 0x000000ff0800720c */ /* 0x020fc80003f05070 */
[----:B------:R-:W-:Y:S02]  /*e7c0*/  ISETP.NE.AND.EX P0, PT, R9, RZ, PT, P0 ;  /* 0x000000ff0900720c */ /* 0x000fe40003f05300 */
[----:B--2---:R-:W-:-:S05]  /*e7d0*/  I2FP.F32.U32 R0, R14 ;  /* 0x0000000e00007245 */ /* 0x004fca0000201000 */
[----:B------:R-:W-:-:S04]  /*e7e0*/  FMUL R0, R0, UR6 ;  /* 0x0000000600007c20 */ /* 0x000fc80008400000 */
[----:B------:R2:W0:Y:S02]  /*e7f0*/  F2I.U32.TRUNC.NTZ R15, R0 ;  /* 0x00000000000f7305 */ /* 0x000424000020f000 */
[----:B------:R-:W-:Y:S05]  /*e800*/  @!P0 BRA `(.L_x_298) ;  /* 0x0000000000288947 */ /* 0x000fea0003800000 */
[----:B--2---:R-:W2:Y:S02]  /*e810*/  LDC R0, c[0x0][0x634] ;  /* 0x00018d00ff007b82 */ /* 0x004ea40000000800 */
[----:B--2---:R-:W-:-:S05]  /*e820*/  IADD3 R7, P0, R19, R0, RZ ;  /* 0x0000000013077210 */ /* 0x004fca0007f1e0ff */
[----:B------:R-:W-:-:S04]  /*e830*/  IMAD.X R11, RZ, RZ, R22, P0 ;  /* 0x000000ffff0b7224 */ /* 0x000fc800000e0616 */
[----:B0-----:R-:W-:-:S04]  /*e840*/  IMAD.WIDE.U32 R2, R11, R8, RZ ;  /* 0x000000080b027225 */ /* 0x001fc800078e00ff */
[----:B------:R-:W-:-:S04]  /*e850*/  IMAD.WIDE.U32 R4, P0, R7, R9, R2 ;  /* 0x0000000907047225 */ /* 0x000fc80007800002 */
[----:B------:R-:W-:-:S04]  /*e860*/  IMAD.WIDE.U32 R2, R7, R8, RZ ;  /* 0x0000000807027225 */ /* 0x000fc800078e00ff */
[----:B------:R-:W-:Y:S01]  /*e870*/  IMAD.X R7, RZ, RZ, RZ, P0 ;  /* 0x000000ffff077224 */ /* 0x000fe200000e06ff */
[----:B------:R-:W-:Y:S01]  /*e880*/  IADD3 RZ, P0, R3, R4, RZ ;  /* 0x0000000403ff7210 */ /* 0x000fe20007f1e0ff */
[----:B------:R-:W-:-:S04]  /*e890*/  IMAD.MOV.U32 R6, RZ, RZ, R5 ;  /* 0x000000ffff067224 */ /* 0x000fc800078e0005 */
[----:B------:R-:W-:-:S08]  /*e8a0*/  IMAD.WIDE.U32.X R6, R11, R9, R6, P0 ;  /* 0x000000090b067225 */ /* 0x000fd000000e0406 */
.L_x_298:
[-CC-:B0-----:R-:W-:Y:S01]  /*e8b0*/  SHF.R.U64 R24, R6, R10.reuse, R7.reuse ;  /* 0x0000000a06187219 */ /* 0x181fe20000001207 */
[----:B------:R-:W0:Y:S01]  /*e8c0*/  LDC.64 R20, c[0x0][0x640] ;  /* 0x00019000ff147b82 */ /* 0x000e220000000a00 */
[----:B--2---:R-:W-:Y:S01]  /*e8d0*/  SHF.R.U32.HI R0, RZ, R10, R7 ;  /* 0x0000000aff007219 */ /* 0x004fe20000011607 */
[----:B------:R-:W-:Y:S01]  /*e8e0*/  IMAD.MOV.U32 R2, RZ, RZ, R19 ;  /* 0x000000ffff027224 */ /* 0x000fe200078e0013 */
[----:B------:R-:W-:Y:S01]  /*e8f0*/  IADD3 R5, P0, RZ, -R24, RZ ;  /* 0x80000018ff057210 */ /* 0x000fe20007f1e0ff */
[----:B------:R-:W-:Y:S01]  /*e900*/  IMAD.MOV R15, RZ, RZ, -R15 ;  /* 0x000000ffff0f7224 */ /* 0x000fe200078e0a0f */
[----:B------:R-:W-:Y:S01]  /*e910*/  ULDC UR6, c[0x0][0x154] ;  /* 0x0000550000067ab9 */ /* 0x000fe20000000800 */
[----:B------:R-:W-:Y:S02]  /*e920*/  IMAD.MOV.U32 R7, RZ, RZ, 0x1 ;  /* 0x00000001ff077424 */ /* 0x000fe400078e00ff */
[----:B------:R-:W2:Y:S01]  /*e930*/  LDC R4, c[0x0][0x618] ;  /* 0x00018600ff047b82 */ /* 0x000ea20000000800 */
[----:B------:R-:W-:-:S02]  /*e940*/  IMAD.X R3, RZ, RZ, ~R0, P0 ;  /* 0x000000ffff037224 */ /* 0x000fc400000e0e00 */
[----:B------:R-:W-:Y:S02]  /*e950*/  IMAD R15, R17, R15, R14 ;  /* 0x0000000f110f7224 */ /* 0x000fe400078e020e */
[-C--:B------:R-:W-:Y:S02]  /*e960*/  IMAD R0, R3, R12.reuse, RZ ;  /* 0x0000000c03007224 */ /* 0x080fe400078e02ff */
[----:B------:R-:W-:Y:S01]  /*e970*/  IMAD.MOV.U32 R3, RZ, RZ, R22 ;  /* 0x000000ffff037224 */ /* 0x000fe200078e0016 */
[----:B------:R-:W5:Y:S01]  /*e980*/  LDC R6, c[0x0][0x608] ;  /* 0x00018200ff067b82 */ /* 0x000f620000000800 */
[----:B------:R-:W-:-:S04]  /*e990*/  IMAD.WIDE.U32 R2, R5, R12, R2 ;  /* 0x0000000c05027225 */ /* 0x000fc800078e0002 */
[----:B------:R-:W-:-:S03]  /*e9a0*/  IMAD R5, R5, R13, R0 ;  /* 0x0000000d05057224 */ /* 0x000fc600078e0200 */
[----:B------:R-:W1:Y:S01]  /*e9b0*/  LDC R18, c[0x0][0x658] ;  /* 0x00019600ff127b82 */ /* 0x000e620000000800 */
[----:B------:R-:W-:Y:S01]  /*e9c0*/  I2FP.F32.U32 R0, R16 ;  /* 0x0000001000007245 */ /* 0x000fe20000201000 */
[----:B------:R-:W-:Y:S01]  /*e9d0*/  IMAD.IADD R3, R3, 0x1, R5 ;  /* 0x0000000103037824 */ /* 0x000fe200078e0205 */
[----:B0-----:R-:W-:Y:S01]  /*e9e0*/  ISETP.NE.U32.AND P0, PT, R20, RZ, PT ;  /* 0x000000ff1400720c */ /* 0x001fe20003f05070 */
[----:B------:R-:W-:Y:S02]  /*e9f0*/  IMAD.MOV.U32 R5, RZ, RZ, -0x1 ;  /* 0xffffffffff057424 */ /* 0x000fe400078e00ff */
[----:B------:R-:W-:Y:S02]  /*ea00*/  FMUL R0, R0, UR6 ;  /* 0x0000000600007c20 */ /* 0x000fe40008400000 */
[----:B------:R-:W0:Y:S01]  /*ea10*/  LDC R13, c[0x0][0x148] ;  /* 0x00005200ff0d7b82 */ /* 0x000e220000000800 */
[----:B--2---:R-:W-:Y:S01]  /*ea20*/  SHF.R.U64 R10, R2, R4, R3 ;  /* 0x00000004020a7219 */ /* 0x004fe20000001203 */
[----:B------:R2:W0:Y:S01]  /*ea30*/  F2I.U32.TRUNC.NTZ R12, R0 ;  /* 0x00000000000c7305 */ /* 0x000422000020f000 */
[----:B------:R-:W-:-:S02]  /*ea40*/  ISETP.NE.AND.EX P0, PT, R21, RZ, PT, P0 ;  /* 0x000000ff1500720c */ /* 0x000fc40003f05300 */
[----:B------:R-:W-:-:S03]  /*ea50*/  SHF.R.U32.HI R3, RZ, R4, R3 ;  /* 0x00000004ff037219 */ /* 0x000fc60000011603 */
[----:B------:R-:W0:Y:S01]  /*ea60*/  LDC R14, c[0x0][0x600] ;  /* 0x00018000ff0e7b82 */ /* 0x000e220000000800 */
[-CC-:B-----5:R-:W-:Y:S02]  /*ea70*/  SHF.R.U64 R8, R10, R6.reuse, R3.reuse ;  /* 0x000000060a087219 */ /* 0x1a0fe40000001203 */
[----:B------:R-:W-:-:S05]  /*ea80*/  SHF.R.U32.HI R3, RZ, R6, R3 ;  /* 0x00000006ff037219 */ /* 0x000fca0000011603 */
[----:B------:R-:W0:Y:S01]  /*ea90*/  LDC R19, c[0x0][0x648] ;  /* 0x00019200ff137b82 */ /* 0x000e220000000800 */
[-CC-:B-1----:R-:W-:Y:S02]  /*eaa0*/  SHF.R.U64 R11, R8, R18.reuse, R3.reuse ;  /* 0x00000012080b7219 */ /* 0x182fe40000001203 */
[-C--:B------:R-:W-:Y:S02]  /*eab0*/  SHF.L.U32 R5, R5, R18.reuse, RZ ;  /* 0x0000001205057219 */ /* 0x080fe400000006ff */
[-C--:B------:R-:W-:Y:S01]  /*eac0*/  SHF.R.U32.HI R3, RZ, R18.reuse, R3 ;  /* 0x00000012ff037219 */ /* 0x080fe20000011603 */
[----:B------:R-:W-:Y:S01]  /*ead0*/  IMAD.MOV.U32 R2, RZ, RZ, R11 ;  /* 0x000000ffff027224 */ /* 0x000fe200078e000b */
[----:B------:R-:W-:Y:S01]  /*eae0*/  SHF.L.U32 R34, R7, R18, RZ ;  /* 0x0000001207227219 */ /* 0x000fe200000006ff */
[----:B------:R-:W1:Y:S01]  /*eaf0*/  LDC R22, c[0x0][0x638] ;  /* 0x00018e00ff167b82 */ /* 0x000e620000000800 */
[----:B------:R-:W-:-:S07]  /*eb00*/  LOP3.LUT R17, RZ, R5, RZ, 0x33, !PT ;  /* 0x00000005ff117212 */ /* 0x000fce00078e33ff */
[----:B------:R-:W0:Y:S01]  /*eb10*/  LDC R23, c[0x0][0x610] ;  /* 0x00018400ff177b82 */ /* 0x000e220000000800 */
[----:B--2---:R-:W-:Y:S05]  /*eb20*/  @!P0 BRA `(.L_x_299) ;  /* 0x0000000000288947 */ /* 0x004fea0003800000 */
[----:B------:R-:W2:Y:S02]  /*eb30*/  LDC R0, c[0x0][0x64c] ;  /* 0x00019300ff007b82 */ /* 0x000ea40000000800 */
[----:B--2---:R-:W-:-:S05]  /*eb40*/  IADD3 R7, P0, R11, R0, RZ ;  /* 0x000000000b077210 */ /* 0x004fca0007f1e0ff */
        /* <DEDUP_REMOVED lines=8> */
.L_x_299:
[----:B0-----:R-:W-:Y:S01]  /*ebd0*/  SHF.R.U64 R0, R2, R19, R3 ;  /* 0x0000001302007219 */ /* 0x001fe20000001203 */
[----:B------:R-:W-:Y:S01]  /*ebe0*/  VIADD R3, R14, 0xffffffff ;  /* 0xffffffff0e037836 */ /* 0x000fe20000000000 */
[----:B------:R-:W-:Y:S01]  /*ebf0*/  LOP3.LUT R5, R8, R17, RZ, 0xc0, !PT ;  /* 0x0000001108057212 */ /* 0x000fe200078ec0ff */
[----:B------:R-:W-:Y:S01]  /*ec00*/  IMAD.MOV R12, RZ, RZ, -R12 ;  /* 0x000000ffff0c7224 */ /* 0x000fe200078e0a0c */
[----:B------:R-:W-:Y:S01]  /*ec10*/  R2UR UR22, R24 ;  /* 0x00000000181672ca */ /* 0x000fe200000e0000 */
[----:B------:R-:W-:Y:S01]  /*ec20*/  IMAD.MOV R2, RZ, RZ, -R0 ;  /* 0x000000ffff027224 */ /* 0x000fe200078e0a00 */
[----:B------:R-:W-:Y:S01]  /*ec30*/  LOP3.LUT R3, R10, R3, RZ, 0xc0, !PT ;  /* 0x000000030a037212 */ /* 0x000fe200078ec0ff */
[----:B------:R-:W-:Y:S02]  /*ec40*/  IMAD R34, R34, R0, R5 ;  /* 0x0000000022227224 */ /* 0x000fe400078e0205 */
[----:B------:R-:W-:Y:S02]  /*ec50*/  @P2 IMAD R15, R13, R12, R16 ;  /* 0x0000000c0d0f2224 */ /* 0x000fe400078e0210 */
[----:B-1----:R-:W-:-:S02]  /*ec60*/  IMAD R0, R2, R22, R11 ;  /* 0x0000001602007224 */ /* 0x002fc400078e020b */
[----:B------:R-:W-:Y:S02]  /*ec70*/  IMAD R34, R34, R23, R15 ;  /* 0x0000001722227224 */ /* 0x000fe400078e020f */
[----:B------:R-:W-:Y:S02]  /*ec80*/  IMAD R3, R0, R14, R3 ;  /* 0x0000000e00037224 */ /* 0x000fe400078e0203 */
[----:B------:R-:W-:-:S03]  /*ec90*/  IMAD.MOV.U32 R0, RZ, RZ, 0x1 ;  /* 0x00000001ff007424 */ /* 0x000fc600078e00ff */
[----:B------:R-:W-:Y:S02]  /*eca0*/  SEL R2, R3, R34, !P2 ;  /* 0x0000002203027207 */ /* 0x000fe40005000000 */
[----:B------:R-:W-:-:S03]  /*ecb0*/  SEL R34, R34, R3, !P2 ;  /* 0x0000000322227207 */ /* 0x000fc60005000000 */
[----:B------:R2:W-:Y:S04]  /*ecc0*/  STL [R1+0x88], R2 ;  /* 0x0000880201007387 */ /* 0x0005e80000100800 */
.L_x_297:
[----:B------:R0:W-:Y:S01]  /*ecd0*/  STL [R1+0x8c], R34 ;  /* 0x00008c2201007387 */ /* 0x0001e20000100800 */
[----:B------:R-:W-:-:S13]  /*ece0*/  LOP3.LUT P0, RZ, R0, 0xff, RZ, 0xc0, !PT ;  /* 0x000000ff00ff7812 */ /* 0x000fda000780c0ff */
[----:B0-----:R-:W-:Y:S05]  /*ecf0*/  @P0 BRA `(.L_x_300) ;  /* 0xffffff2400b00947 */ /* 0x001fea000383ffff */
[----:B------:R-:W-:Y:S05]  /*ed00*/  EXIT ;  /* 0x000000000000794d */ /* 0x000fea0003800000 */
.L_x_8:
[----:B------:R-:W2:Y:S01]  /*ed10*/  LDL R22, [R1+0x84] ;  /* 0x0000840001167983 */ /* 0x000ea20000100800 */
[----:B------:R-:W-:-:S03]  /*ed20*/  ULDC.64 UR4, c[0x0][0x650] ;  /* 0x0001940000047ab9 */ /* 0x000fc60000000a00 */
[----:B0-----:R-:W3:Y:S01]  /*ed30*/  LDL R23, [R1+0x80] ;  /* 0x0000800001177983 */ /* 0x001ee20000100800 */
[----:B------:R-:W-:Y:S01]  /*ed40*/  PRMT R4, RZ, 0x7610, R4 ;  /* 0x00007610ff047816 */ /* 0x000fe20000000004 */
[----:B------:R-:W-:Y:S02]  /*ed50*/  IMAD.MOV.U32 R5, RZ, RZ, -0x1 ;  /* 0xffffffffff057424 */ /* 0x000fe400078e00ff */
[----:B------:R-:W-:Y:S02]  /*ed60*/  IMAD.MOV.U32 R7, RZ, RZ, -0x1 ;  /* 0xffffffffff077424 */ /* 0x000fe400078e00ff */
[----:B------:R-:W-:Y:S01]  /*ed70*/  IMAD.MOV.U32 R6, RZ, RZ, -0x1 ;  /* 0xffffffffff067424 */ /* 0x000fe200078e00ff */
[----:B--2---:R-:W-:-:S04]  /*ed80*/  ISETP.GE.U32.AND P0, PT, R22, UR4, PT ;  /* 0x0000000416007c0c */ /* 0x004fc8000bf06070 */
[----:B---3--:R-:W-:-:S13]  /*ed90*/  ISETP.GE.U32.AND.EX P0, PT, R23, UR5, PT, P0 ;  /* 0x0000000517007c0c */ /* 0x008fda000bf06100 */
[----:B------:R-:W-:Y:S05]  /*eda0*/  @P0 BRA `(.L_x_301) ;  /* 0x00000004002c0947 */ /* 0x000fea0003800000 */
[----:B------:R-:W0:Y:S01]  /*edb0*/  LDC.64 R14, c[0x0][0x628] ;  /* 0x00018a00ff0e7b82 */ /* 0x000e220000000a00 */
[----:B------:R-:W-:Y:S02]  /*edc0*/  IMAD.MOV.U32 R8, RZ, RZ, R22 ;  /* 0x000000ffff087224 */ /* 0x000fe400078e0016 */
[----:B------:R-:W-:-:S05]  /*edd0*/  IMAD.MOV.U32 R9, RZ, RZ, R23 ;  /* 0x000000ffff097224 */ /* 0x000fca00078e0017 */
[----:B------:R-:W1:Y:S08]  /*ede0*/  LDC R10, c[0x0][0x630] ;  /* 0x00018c00ff0a7b82 */ /* 0x000e700000000800 */
[----:B------:R-:W2:Y:S01]  /*edf0*/  LDC.64 R16, c[0x0][0x620] ;  /* 0x00018800ff107b82 */ /* 0x000ea20000000a00 */
[----:B0-----:R-:W-:-:S04]  /*ee00*/  ISETP.NE.U32.AND P0, PT, R14, RZ, PT ;  /* 0x000000ff0e00720c */ /* 0x001fc80003f05070 */
[----:B------:R-:W-:-:S13]  /*ee10*/  ISETP.NE.AND.EX P0, PT, R15, RZ, PT, P0 ;  /* 0x000000ff0f00720c */ /* 0x000fda0003f05300 */
[----:B-12---:R-:W-:Y:S05]  /*ee20*/  @!P0 BRA `(.L_x_302) ;  /* 0x0000000000288947 */ /* 0x006fea0003800000 */
[----:B------:R-:W0:Y:S02]  /*ee30*/  LDC R4, c[0x0][0x634] ;  /* 0x00018d00ff047b82 */ /* 0x000e240000000800 */
[----:B0-----:R-:W-:-:S05]  /*ee40*/  IADD3 R9, P0, R22, R4, RZ ;  /* 0x0000000416097210 */ /* 0x001fca0007f1e0ff */
        /* <DEDUP_REMOVED lines=8> */
.L_x_302:
[----:B------:R-:W0:Y:S01]  /*eed0*/  LDC.64 R20, c[0x0][0x640] ;  /* 0x00019000ff147b82 */ /* 0x000e220000000a00 */
[-CC-:B------:R-:W-:Y:S02]  /*eee0*/  SHF.R.U64 R14, R8, R10.reuse, R9.reuse ;  /* 0x0000000a080e7219 */ /* 0x180fe40000001209 */
[----:B------:R-:W-:Y:S02]  /*eef0*/  SHF.R.U32.HI R4, RZ, R10, R9 ;  /* 0x0000000aff047219 */ /* 0x000fe40000011609 */
[----:B------:R-:W-:-:S03]  /*ef00*/  IADD3 R7, P0, RZ, -R14, RZ ;  /* 0x8000000eff077210 */ /* 0x000fc60007f1e0ff */
[----:B------:R-:W1:Y:S02]  /*ef10*/  LDC R8, c[0x0][0x618] ;  /* 0x00018600ff087b82 */ /* 0x000e640000000800 */
[----:B------:R-:W-:Y:S02]  /*ef20*/  IMAD.X R5, RZ, RZ, ~R4, P0 ;  /* 0x000000ffff057224 */ /* 0x000fe400000e0e04 */
[----:B------:R-:W-:Y:S02]  /*ef30*/  IMAD.MOV.U32 R4, RZ, RZ, R22 ;  /* 0x000000ffff047224 */ /* 0x000fe400078e0016 */
[-C--:B------:R-:W-:Y:S02]  /*ef40*/  IMAD R6, R5, R16.reuse, RZ ;  /* 0x0000001005067224 */ /* 0x080fe400078e02ff */
[----:B------:R-:W2:Y:S01]  /*ef50*/  LDC R18, c[0x0][0x608] ;  /* 0x00018200ff127b82 */ /* 0x000ea20000000800 */
[----:B------:R-:W-:Y:S02]  /*ef60*/  IMAD.MOV.U32 R5, RZ, RZ, R23 ;  /* 0x000000ffff057224 */ /* 0x000fe400078e0017 */
[----:B------:R-:W-:-:S05]  /*ef70*/  IMAD.WIDE.U32 R4, R7, R16, R4 ;  /* 0x0000001007047225 */ /* 0x000fca00078e0004 */
[----:B------:R-:W3:Y:S01]  /*ef80*/  LDC R19, c[0x0][0x658] ;  /* 0x00019600ff137b82 */ /* 0x000ee20000000800 */
[----:B------:R-:W-:Y:S01]  /*ef90*/  IMAD R7, R7, R17, R6 ;  /* 0x0000001107077224 */ /* 0x000fe200078e0206 */
[----:B0-----:R-:W-:Y:S01]  /*efa0*/  ISETP.NE.U32.AND P0, PT, R20, RZ, PT ;  /* 0x000000ff1400720c */ /* 0x001fe20003f05070 */
[----:B------:R-:W-:Y:S02]  /*efb0*/  IMAD.MOV.U32 R6, RZ, RZ, -0x1 ;  /* 0xffffffffff067424 */ /* 0x000fe400078e00ff */
[----:B------:R-:W-:Y:S01]  /*efc0*/  IMAD.IADD R5, R5, 0x1, R7 ;  /* 0x0000000105057824 */ /* 0x000fe200078e0207 */
[----:B------:R-:W-:Y:S02]  /*efd0*/  ISETP.NE.AND.EX P0, PT, R21, RZ, PT, P0 ;  /* 0x000000ff1500720c */ /* 0x000fe40003f05300 */
[----:B------:R-:W0:Y:S02]  /*efe0*/  LDC R17, c[0x0][0x600] ;  /* 0x00018000ff117b82 */ /* 0x000e240000000800 */
[----:B-1----:R-:W-:-:S02]  /*eff0*/  SHF.R.U64 R10, R4, R8, R5 ;  /* 0x00000008040a7219 */ /* 0x002fc40000001205 */
[----:B------:R-:W-:-:S04]  /*f000*/  SHF.R.U32.HI R5, RZ, R8, R5 ;  /* 0x00000008ff057219 */ /* 0x000fc80000011605 */
[----:B------:R-:W1:Y:S01]  /*f010*/  LDC R22, c[0x0][0x648] ;  /* 0x00019200ff167b82 */ /* 0x000e620000000800 */
[-CC-:B--2---:R-:W-:Y:S02]  /*f020*/  SHF.R.U64 R15, R10, R18.reuse, R5.reuse ;  /* 0x000000120a0f7219 */ /* 0x184fe40000001205 */
[----:B------:R-:W-:Y:S01]  /*f030*/  SHF.R.U32.HI R4, RZ, R18, R5 ;  /* 0x00000012ff047219 */ /* 0x000fe20000011605 */
[----:B------:R-:W-:-:S04]  /*f040*/  IMAD.MOV.U32 R18, RZ, RZ, 0x1 ;  /* 0x00000001ff127424 */ /* 0x000fc800078e00ff */
[----:B------:R-:W2:Y:S01]  /*f050*/  LDC R23, c[0x0][0x638] ;  /* 0x00018e00ff177b82 */ /* 0x000ea20000000800 */
[-CC-:B---3--:R-:W-:Y:S02]  /*f060*/  SHF.R.U64 R16, R15, R19.reuse, R4.reuse ;  /* 0x000000130f107219 */ /* 0x188fe40000001204 */
[-C--:B------:R-:W-:Y:S02]  /*f070*/  SHF.L.U32 R6, R6, R19.reuse, RZ ;  /* 0x0000001306067219 */ /* 0x080fe400000006ff */
[----:B------:R-:W-:Y:S01]  /*f080*/  SHF.R.U32.HI R5, RZ, R19, R4 ;  /* 0x00000013ff057219 */ /* 0x000fe20000011604 */
[----:B------:R-:W-:Y:S01]  /*f090*/  IMAD.MOV.U32 R4, RZ, RZ, R16 ;  /* 0x000000ffff047224 */ /* 0x000fe200078e0010 */
[----:B------:R-:W-:Y:S01]  /*f0a0*/  LOP3.LUT R24, RZ, R6, RZ, 0x33, !PT ;  /* 0x00000006ff187212 */ /* 0x000fe200078e33ff */
[----:B------:R-:W3:Y:S01]  /*f0b0*/  LDC R25, c[0x0][0x610] ;  /* 0x00018400ff197b82 */ /* 0x000ee20000000800 */
[----:B------:R-:W-:Y:S05]  /*f0c0*/  @!P0 BRA `(.L_x_303) ;  /* 0x0000000000288947 */ /* 0x000fea0003800000 */
        /* <DEDUP_REMOVED lines=10> */
.L_x_303:
[----:B-1----:R-:W-:Y:S01]  /*f170*/  SHF.R.U64 R4, R4, R22, R5 ;  /* 0x0000001604047219 */ /* 0x002fe20000001205 */
[----:B0-----:R-:W-:Y:S01]  /*f180*/  VIADD R7, R17, 0xffffffff ;  /* 0xffffffff11077836 */ /* 0x001fe20000000000 */
[----:B------:R-:W-:Y:S01]  /*f190*/  SHF.L.U32 R18, R18, R19, RZ ;  /* 0x0000001312127219 */ /* 0x000fe200000006ff */
[----:B------:R-:W-:Y:S01]  /*f1a0*/  @P2 IMAD R0, R11, R12, R2 ;  /* 0x0000000c0b002224 */ /* 0x000fe200078e0202 */
[----:B------:R-:W-:Y:S01]  /*f1b0*/  LOP3.LUT R3, R15, R24, RZ, 0xc0, !PT ;  /* 0x000000180f037212 */ /* 0x000fe200078ec0ff */
[----:B------:R-:W-:Y:S01]  /*f1c0*/  IMAD.MOV R5, RZ, RZ, -R4 ;  /* 0x000000ffff057224 */ /* 0x000fe200078e0a04 */
[----:B------:R-:W-:Y:S01]  /*f1d0*/  LOP3.LUT R7, R10, R7, RZ, 0xc0, !PT ;  /* 0x000000070a077212 */ /* 0x000fe200078ec0ff */
[----:B------:R-:W-:Y:S02]  /*f1e0*/  IMAD.MOV.U32 R6, RZ, RZ, R14 ;  /* 0x000000ffff067224 */ /* 0x000fe400078e000e */
[----:B------:R-:W-:Y:S02]  /*f1f0*/  IMAD R3, R18, R4, R3 ;  /* 0x0000000412037224 */ /* 0x000fe400078e0203 */
[----:B--2---:R-:W-:-:S02]  /*f200*/  IMAD R2, R5, R23, R16 ;  /* 0x0000001705027224 */ /* 0x004fc400078e0210 */
[----:B---3--:R-:W-:Y:S02]  /*f210*/  IMAD R0, R3, R25, R0 ;  /* 0x0000001903007224 */ /* 0x008fe400078e0200 */
[----:B------:R-:W-:Y:S02]  /*f220*/  IMAD R5, R2, R17, R7 ;  /* 0x0000001102057224 */ /* 0x000fe400078e0207 */
[----:B------:R-:W-:-:S03]  /*f230*/  IMAD.MOV.U32 R4, RZ, RZ, 0x1 ;  /* 0x00000001ff047424 */ /* 0x000fc600078e00ff */
[----:B------:R-:W-:Y:S02]  /*f240*/  SEL R7, R5, R0, !P2 ;  /* 0x0000000005077207 */ /* 0x000fe40005000000 */
[----:B------:R-:W-:-:S07]  /*f250*/  SEL R5, R0, R5, !P2 ;  /* 0x0000000500057207 */ /* 0x000fce0005000000 */
.L_x_301:
[----:B------:R-:W-:-:S08]  /*f260*/  NOP ;  /* 0x0000000000007918 */ /* 0x000fd00000000000 */
[----:B------:R-:W0:-:S00]  /*f270*/  USETMAXREG.DEALLOC.CTAPOOL 0x28 ;  /* 0x00000028000079c8 */ /* 0x000e0000080e0500 */
[----:B------:R-:W-:-:S13]  /*f280*/  ISETP.NE.AND P0, PT, RZ, UR8, PT ;  /* 0x00000008ff007c0c */ /* 0x000fda000bf05270 */
[----:B------:R-:W-:Y:S05]  /*f290*/  @P0 EXIT ;  /* 0x000000000000094d */ /* 0x000fea0003800000 */
[----:B0-----:R-:W-:Y:S01]  /*f2a0*/  LOP3.LUT P0, RZ, R4, 0xff, RZ, 0xc0, !PT ;  /* 0x000000ff04ff7812 */ /* 0x001fe2000780c0ff */
[----:B------:R-:W-:Y:S02]  /*f2b0*/  IMAD.MOV.U32 R9, RZ, RZ, 0x1 ;  /* 0x00000001ff097424 */ /* 0x000fe400078e00ff */
[----:B------:R-:W-:-:S10]  /*f2c0*/  IMAD.MOV.U32 R10, RZ, RZ, RZ ;  /* 0x000000ffff0a7224 */ /* 0x000fd400078e00ff */
[----:B------:R-:W-:Y:S05]  /*f2d0*/  @!P0 BRA `(.L_x_304) ;  /* 0x0000000c00608947 */ /* 0x000fea0003800000 */
[----:B------:R-:W0:Y:S01]  /*f2e0*/  S2R R0, SR_CgaCtaId ;  /* 0x0000000000007919 */ /* 0x000e220000008800 */
[----:B------:R-:W-:Y:S01]  /*f2f0*/  ULDC UR4, c[0x0][0x28c] ;  /* 0x0000a30000047ab9 */ /* 0x000fe20000000800 */
[----:B------:R-:W-:Y:S01]  /*f300*/  ULDC UR6, c[0x0][0x658] ;  /* 0x0001960000067ab9 */ /* 0x000fe20000000800 */
[----:B------:R-:W-:Y:S01]  /*f310*/  UIADD3 UR10, UR4, 0x3f, URZ ;  /* 0x0000003f040a7890 */ /* 0x000fe2000fffe03f */
[----:B------:R-:W-:Y:S01]  /*f320*/  BSSY B0, `(.L_x_304) ;  /* 0x00000d3000007945 */ /* 0x000fe20003800000 */
[----:B------:R-:W-:Y:S01]  /*f330*/  UMOV UR7, 0xffffffff ;  /* 0xffffffff00077882 */ /* 0x000fe20000000000 */
[----:B------:R-:W-:Y:S01]  /*f340*/  ULDC UR5, c[0x0][0x600] ;  /* 0x0001800000057ab9 */ /* 0x000fe20000000800 */
[----:B------:R-:W-:Y:S01]  /*f350*/  UMOV UR9, 0x1 ;  /* 0x0000000100097882 */ /* 0x000fe20000000000 */
[----:B------:R-:W-:Y:S01]  /*f360*/  USHF.L.U32 UR7, UR7, UR6, URZ ;  /* 0x0000000607077299 */ /* 0x000fe2000800063f */
[----:B------:R-:W-:Y:S01]  /*f370*/  IMAD.MOV.U32 R12, RZ, RZ, 0x1 ;  /* 0x00000001ff0c7424 */ /* 0x000fe200078e00ff */
[----:B------:R-:W-:Y:S01]  /*f380*/  UIADD3 UR4, UR5, -0x1, URZ ;  /* 0xffffffff05047890 */ /* 0x000fe2000fffe03f */
[----:B------:R-:W-:Y:S01]  /*f390*/  IMAD.MOV.U32 R9, RZ, RZ, 0x1 ;  /* 0x00000001ff097424 */ /* 0x000fe200078e00ff */
[----:B------:R-:W-:Y:S01]  /*f3a0*/  USHF.R.S32.HI UR11, URZ, 0x1f, UR10 ;  /* 0x0000001f3f0b7899 */ /* 0x000fe2000801140a */
[----:B------:R-:W-:Y:S01]  /*f3b0*/  IMAD.MOV.U32 R10, RZ, RZ, RZ ;  /* 0x000000ffff0a7224 */ /* 0x000fe200078e00ff */
[----:B------:R-:W-:Y:S01]  /*f3c0*/  ULDC UR8, c[0x0][0xc] ;  /* 0x0000030000087ab9 */ /* 0x000fe20000000800 */
[----:B------:R-:W-:-:S02]  /*f3d0*/  USHF.L.U32 UR5, UR9, UR6, URZ ;  /* 0x0000000609057299 */ /* 0x000fc4000800063f */
[----:B------:R-:W-:Y:S01]  /*f3e0*/  ULEA.HI UR11, UR11, UR10, URZ, 0x6 ;  /* 0x0000000a0b0b7291 */ /* 0x000fe2000f8f303f */
[----:B------:R-:W-:Y:S01]  /*f3f0*/  ULDC UR9, c[0x0][0x10] ;  /* 0x0000040000097ab9 */ /* 0x000fe20000000800 */
[----:B------:R-:W-:Y:S02]  /*f400*/  ULOP3.LUT UR6, URZ, UR7, URZ, 0x33, !UPT ;  /* 0x000000073f067292 */ /* 0x000fe4000f8e333f */
[----:B------:R-:W-:Y:S01]  /*f410*/  UIMAD.WIDE.U32 UR8, UR8, UR9, URZ ;  /* 0x00000009080872a5 */ /* 0x000fe2000f8e003f */
[----:B------:R-:W-:Y:S01]  /*f420*/  ULDC UR7, c[0x0][0x14] ;  /* 0x0000050000077ab9 */ /* 0x000fe20000000800 */
[----:B------:R-:W-:Y:S02]  /*f430*/  USHF.R.S32.HI UR20, URZ, 0x6, UR11 ;  /* 0x000000063f147899 */ /* 0x000fe4000801140b */
[----:B------:R-:W-:Y:S02]  /*f440*/  UIMAD.WIDE.U32 UR22, UR8, UR7, URZ ;  /* 0x00000007081672a5 */ /* 0x000fe4000f8e003f */
[----:B------:R-:W-:-:S02]  /*f450*/  UIMAD UR18, UR9, UR7, URZ ;  /* 0x00000007091272a4 */ /* 0x000fc4000f8e023f */
[----:B------:R-:W-:Y:S01]  /*f460*/  ULOP3.LUT UR26, UR13, 0x2, URZ, 0xfc, !UPT ;  /* 0x000000020d1a7892 */ /* 0x000fe2000f8efc3f */
[C---:B0-----:R-:W-:Y:S01]  /*f470*/  IMAD.SHL.U32 R8, R0.reuse, 0x80, RZ ;  /* 0x0000008000087824 */ /* 0x041fe200078e00ff */
[----:B------:R-:W-:Y:S01]  /*f480*/  UIADD3 UR18, UR23, UR18, URZ ;  /* 0x0000001217127290 */ /* 0x000fe2000fffe03f */
[----:B------:R-:W-:Y:S01]  /*f490*/  IMAD.SHL.U32 R0, R0, 0x2000, RZ ;  /* 0x0000200000007824 */ /* 0x000fe200078e00ff */
[----:B------:R-:W-:Y:S02]  /*f4a0*/  UIADD3 UR27, UR20, 0x1, URZ ;  /* 0x00000001141b7890 */ /* 0x000fe4000fffe03f */
[----:B------:R-:W-:Y:S01]  /*f4b0*/  LOP3.LUT R8, R8, 0x80, RZ, 0xc0, !PT ;  /* 0x0000008008087812 */ /* 0x000fe200078ec0ff */
[----:B------:R-:W-:Y:S01]  /*f4c0*/  ULDC.64 UR24, c[0x0][0x198] ;  /* 0x0000660000187ab9 */ /* 0x000fe20000000a00 */
[----:B------:R-:W-:-:S08]  /*f4d0*/  LOP3.LUT R0, R0, 0x2000, RZ, 0xc0, !PT ;  /* 0x0000200000007812 */ /* 0x000fd000078ec0ff */
.L_x_315:
[----:B------:R-:W-:-:S03]  /*f4e0*/  UMOV UR7, 0xffffffff ;  /* 0xffffffff00077882 */ /* 0x000fc60000000000 */
[----:B------:R-:W-:Y:S05]  /*f4f0*/  BRA.DIV UR7, `(.L_x_305) ;  /* 0x0000001207887947 */ /* 0x000fea000b800000 */
[----:B------:R-:W-:-:S13]  /*f500*/  ELECT P0, URZ, PT ;  /* 0x00000000003f782f */ /* 0x000fda0003800000 */
.L_x_331:
[----:B------:R-:W0:Y:S01]  /*f510*/  LDC R2, c[0x0][0x28c] ;  /* 0x0000a300ff027b82 */ /* 0x000e220000000800 */
[----:B------:R-:W-:Y:S01]  /*f520*/  BSSY B1, `(.L_x_306) ;  /* 0x000003a000017945 */ /* 0x000fe20003800000 */
[----:B0-----:R-:W-:-:S13]  /*f530*/  ISETP.LT.OR P0, PT, R2, 0x1, !P0 ;  /* 0x000000010200780c */ /* 0x001fda0004701670 */
[----:B------:R-:W-:Y:S05]  /*f540*/  @P0 BRA `(.L_x_307) ;  /* 0x0000000000dc0947 */ /* 0x000fea0003800000 */
[----:B------:R-:W-:Y:S02]  /*f550*/  IMAD R7, R7, 0x100, R8 ;  /* 0x0000010007077824 */ /* 0x000fe400078e0208 */
[----:B------:R-:W-:Y:S02]  /*f560*/  IMAD.SHL.U32 R11, R5, 0x80, RZ ;  /* 0x00000080050b7824 */ /* 0x000fe400078e00ff */
[----:B------:R-:W-:Y:S02]  /*f570*/  IMAD.MOV.U32 R15, RZ, RZ, RZ ;  /* 0x000000ffff0f7224 */ /* 0x000fe400078e00ff */
[----:B------:R-:W-:Y:S02]  /*f580*/  IMAD.U32 R16, RZ, RZ, UR27 ;  /* 0x0000001bff107e24 */ /* 0x000fe4000f8e00ff */
[----:B------:R-:W-:Y:S02]  /*f590*/  IMAD.MOV.U32 R2, RZ, RZ, R9 ;  /* 0x000000ffff027224 */ /* 0x000fe400078e0009 */
[----:B------:R-:W-:-:S07]  /*f5a0*/  IMAD.MOV.U32 R3, RZ, RZ, R10 ;  /* 0x000000ffff037224 */ /* 0x000fce00078e000a */
.L_x_310:
[----:B------:R-:W0:Y:S01]  /*f5b0*/  S2R R5, SR_CgaCtaId ;  /* 0x0000000000057919 */ /* 0x000e220000008800 */
[----:B------:R-:W-:Y:S01]  /*f5c0*/  MOV R4, 0x400 ;  /* 0x0000040000047802 */ /* 0x000fe20000000f00 */
[----:B------:R-:W1:Y:S03]  /*f5d0*/  S2R R17, SR_TID.X ;  /* 0x0000000000117919 */ /* 0x000e660000002100 */
[----:B0-----:R-:W-:Y:S02]  /*f5e0*/  LEA R14, R5, R4, 0x18 ;  /* 0x00000004050e7211 */ /* 0x001fe400078ec0ff */
[----:B------:R-:W-:Y:S02]  /*f5f0*/  SHF.L.U32 R4, R2, 0x1f, RZ ;  /* 0x0000001f02047819 */ /* 0x000fe400000006ff */
[----:B-1----:R-:W-:Y:S01]  /*f600*/  LOP3.LUT P1, RZ, R17, 0x7f, RZ, 0xc0, !PT ;  /* 0x0000007f11ff7812 */ /* 0x002fe2000782c0ff */
[----:B------:R-:W-:-:S04]  /*f610*/  IMAD R13, R3, 0x8, R14 ;  /* 0x00000008030d7824 */ /* 0x000fc800078e020e */
[----:B------:R-:W0:Y:S08]  /*f620*/  SYNCS.PHASECHK.TRANS64.TRYWAIT P0, [R13+URZ+0x48], R4 ;  /* 0x000048040d0075a7 */ /* 0x000e30000800017f */
[----:B------:R-:W1:Y:S01]  /*f630*/  @!P1 LDC R5, c[0x0][0x500] ;  /* 0x00014000ff059b82 */ /* 0x000e620000000800 */
[----:B0-----:R-:W-:Y:S05]  /*f640*/  @!P0 BRA `(.L_x_308) ;  /* 0x0000001000548947 */ /* 0x001fea0003800000 */
.L_x_332:
[----:B------:R-:W-:Y:S01]  /*f650*/  UPRMT UR7, UR26, 0x9910, URZ ;  /* 0x000099101a077896 */ /* 0x000fe2000800003f */
[----:B-1----:R1:W-:Y:S03]  /*f660*/  @!P1 SYNCS.ARRIVE.TRANS64 RZ, [R13+URZ], R5 ;  /* 0x000000050dff99a7 */ /* 0x0023e6000800003f */
[----:B------:R-:W-:-:S06]  /*f670*/  UISETP.NE.AND UP0, UPT, UR7, 0x2, UPT ;  /* 0x000000020700788c */ /* 0x000fcc000bf05270 */
[----:B------:R-:W-:-:S13]  /*f680*/  PLOP3.LUT P0, PT, PT, PT, UP0, 0x80, 0x0 ;  /* 0x000000000000781c */ /* 0x000fda0003f0f008 */
[----:B-1----:R-:W-:Y:S05]  /*f690*/  @P0 BRA `(.L_x_309) ;  /* 0x0000000000040947 */ /* 0x002fea0003800000 */
[----:B------:R-:W-:Y:S01]  /*f6a0*/  BPT.TRAP 0x1 ;  /* 0x000000040000795c */ /* 0x000fe20000300000 */
.L_x_309:
[C---:B0-----:R-:W-:Y:S01]  /*f6b0*/  IMAD R4, R3.reuse, 0x2000, R14 ;  /* 0x0000200003047824 */ /* 0x041fe200078e020e */
[----:B------:R-:W-:Y:S01]  /*f6c0*/  R2UR UR19, R14 ;  /* 0x000000000e1372ca */ /* 0x000fe200000e0000 */
[----:B------:R-:W-:Y:S01]  /*f6d0*/  IMAD R5, R3, 0x4000, R0 ;  /* 0x0000400003057824 */ /* 0x000fe200078e0200 */
[----:B------:R-:W-:Y:S01]  /*f6e0*/  R2UR UR9, R13 ;  /* 0x000000000d0972ca */ /* 0x000fe200000e0000 */
[----:B------:R-:W-:Y:S01]  /*f6f0*/  VIADD R16, R16, 0xffffffff ;  /* 0xffffffff10107836 */ /* 0x000fe20000000000 */
[----:B------:R-:W-:Y:S01]  /*f700*/  R2UR UR7, R4 ;  /* 0x00000000040772ca */ /* 0x000fe200000e0000 */
[----:B------:R-:W-:Y:S01]  /*f710*/  UIADD3 UR14, UP0, UR24, 0xf0, URZ ;  /* 0x000000f0180e7890 */ /* 0x000fe2000ff1e03f */
[----:B------:R-:W-:Y:S01]  /*f720*/  R2UR UR8, R5 ;  /* 0x00000000050872ca */ /* 0x000fe200000e0000 */
[----:B------:R-:W-:Y:S01]  /*f730*/  UIADD3 UR28, UP1, UR24, 0x1f0, URZ ;  /* 0x000001f0181c7890 */ /* 0x000fe2000ff3e03f */
[----:B------:R-:W-:Y:S01]  /*f740*/  R2UR UR11, R11 ;  /* 0x000000000b0b72ca */ /* 0x000fe200000e0000 */
[----:B------:R-:W-:Y:S01]  /*f750*/  UIADD3.X UR15, URZ, UR25, URZ, UP0, !UPT ;  /* 0x000000193f0f7290 */ /* 0x000fe200087fe43f */
[----:B------:R-:W-:Y:S01]  /*f760*/  R2UR UR10, R15 ;  /* 0x000000000f0a72ca */ /* 0x000fe200000e0000 */
[----:B------:R-:W-:Y:S01]  /*f770*/  VIADD R3, R3, 0x1 ;  /* 0x0000000103037836 */ /* 0x000fe20000000000 */
[----:B------:R-:W-:Y:S01]  /*f780*/  R2UR UR12, R6 ;  /* 0x00000000060c72ca */ /* 0x000fe200000e0000 */
[----:B------:R-:W-:Y:S01]  /*f790*/  UIADD3.X UR29, URZ, UR25, URZ, UP1, !UPT ;  /* 0x000000193f1d7290 */ /* 0x000fe20008ffe43f */
[----:B------:R-:W-:Y:S01]  /*f7a0*/  R2UR UR21, R7 ;  /* 0x00000000071572ca */ /* 0x000fe200000e0000 */
[----:B------:R-:W-:Y:S01]  /*f7b0*/  UMOV UR16, 0x0 ;  /* 0x0000000000107882 */ /* 0x000fe20000000000 */
[----:B------:R-:W-:Y:S01]  /*f7c0*/  ISETP.GT.AND P1, PT, R16, 0x1, PT ;  /* 0x000000011000780c */ /* 0x000fe20003f24270 */
[----:B------:R-:W-:Y:S01]  /*f7d0*/  UIADD3 UR7, UR7, 0x180, URZ ;  /* 0x0000018007077890 */ /* 0x000fe2000fffe03f */
[----:B------:R-:W-:Y:S01]  /*f7e0*/  ISETP.NE.AND P0, PT, R3, 0x9, PT ;  /* 0x000000090300780c */ /* 0x000fe20003f05270 */
[----:B------:R-:W-:Y:S01]  /*f7f0*/  UIADD3 UR19, UR19, 0x12180, UR8 ;  /* 0x0001218013137890 */ /* 0x000fe2000fffe008 */
[----:B------:R-:W-:Y:S01]  /*f800*/  VIADD R15, R15, 0x40 ;  /* 0x000000400f0f7836 */ /* 0x000fe20000000000 */
[----:B------:R-:W-:Y:S01]  /*f810*/  UMOV UR17, 0x10000000 ;  /* 0x1000000000117882 */ /* 0x000fe20000000000 */
[----:B------:R-:W-:Y:S01]  /*f820*/  UMOV UR30, 0x30000 ;  /* 0x00030000001e7882 */ /* 0x000fe20000000000 */
[----:B------:R-:W-:Y:S01]  /*f830*/  SEL R5, RZ, 0x1, P0 ;  /* 0x00000001ff057807 */ /* 0x000fe20000000000 */
[----:B------:R-:W-:Y:S01]  /*f840*/  UMOV UR8, UR7 ;  /* 0x0000000700087c82 */ /* 0x000fe20008000000 */
[----:B------:R-:W-:Y:S01]  /*f850*/  SEL R3, R3, RZ, P0 ;  /* 0x000000ff03037207 */ /* 0x000fe20000000000 */
[----:B------:R0:W-:Y:S01]  /*f860*/  UTMALDG.3D [UR8], [UR14], desc[UR16] ;  /* 0x000010080e0075b4 */ /* 0x0001e20008011000 */
[----:B------:R-:W-:Y:S01]  /*f870*/  LOP3.LUT R2, R2, R5, RZ, 0x3c, !PT ;  /* 0x0000000502027212 */ /* 0x000fe200078e3cff */
[----:B0-----:R-:W-:Y:S01]  /*f880*/  UMOV UR11, UR21 ;  /* 0x00000015000b7c82 */ /* 0x001fe20008000000 */
[----:B------:R-:W-:-:S02]  /*f890*/  UMOV UR8, UR19 ;  /* 0x0000001300087c82 */ /* 0x000fc40008000000 */
[----:B------:R0:W-:Y:S02]  /*f8a0*/  UTMALDG.3D.MULTICAST [UR8], [UR28], UR30, desc[UR16] ;  /* 0x000010081c0073b4 */ /* 0x0001e4000801181e */
[----:B0-----:R-:W-:Y:S05]  /*f8b0*/  @P1 BRA `(.L_x_310) ;  /* 0xfffffffc003c1947 */ /* 0x001fea000383ffff */
.L_x_307:
[----:B------:R-:W-:Y:S05]  /*f8c0*/  BSYNC B1 ;  /* 0x0000000000017941 */ /* 0x000fea0003800000 */
.L_x_306:
[----:B------:R-:W2:Y:S01]  /*f8d0*/  LDL.LU R17, [R1+0x80] ;  /* 0x0000800001117983 */ /* 0x000ea20000300800 */
[----:B------:R-:W-:Y:S01]  /*f8e0*/  LOP3.LUT P1, RZ, R12, 0xff, RZ, 0xc0, !PT ;  /* 0x000000ff0cff7812 */ /* 0x000fe2000782c0ff */
[----:B------:R-:W-:Y:S01]  /*f8f0*/  VIADD R5, R10, UR20 ;  /* 0x000000140a057c36 */ /* 0x000fe20008000000 */
[----:B------:R-:W-:Y:S01]  /*f900*/  ULDC.64 UR8, c[0x0][0x650] ;  /* 0x0001940000087ab9 */ /* 0x000fe20000000a00 */
[----:B------:R-:W3:Y:S01]  /*f910*/  LDL.LU R14, [R1+0x84] ;  /* 0x00008400010e7983 */ /* 0x000ee20000300800 */
[----:B------:R-:W-:Y:S01]  /*f920*/  IMAD.U32 R6, RZ, RZ, UR20 ;  /* 0x00000014ff067e24 */ /* 0x000fe2000f8e00ff */
[----:B------:R-:W-:Y:S01]  /*f930*/  UISETP.GE.U32.AND UP0, UPT, UR20, 0x9, UPT ;  /* 0x000000091400788c */ /* 0x000fe2000bf06070 */
[----:B------:R-:W-:Y:S01]  /*f940*/  ISETP.GT.U32.AND P0, PT, R5, 0x8, PT ;  /* 0x000000080500780c */ /* 0x000fe20003f04070 */
[----:B------:R-:W-:Y:S01]  /*f950*/  BSSY B1, `(.L_x_311) ;  /* 0x000006d000017945 */ /* 0x000fe20003800000 */
[----:B------:R-:W-:Y:S01]  /*f960*/  IMAD.MOV.U32 R7, RZ, RZ, -0x1 ;  /* 0xffffffffff077424 */ /* 0x000fe200078e00ff */
[----:B------:R-:W-:-:S02]  /*f970*/  PRMT R12, RZ, 0x7610, R12 ;  /* 0x00007610ff0c7816 */ /* 0x000fc4000000000c */
[----:B------:R-:W-:Y:S01]  /*f980*/  ISETP.LT.U32.AND P0, PT, R6, 0x9, P0 ;  /* 0x000000090600780c */ /* 0x000fe20000701070 */
[----:B------:R-:W-:Y:S01]  /*f990*/  IMAD.MOV.U32 R6, RZ, RZ, -0x1 ;  /* 0xffffffffff067424 */ /* 0x000fe200078e00ff */
[----:B------:R-:W0:Y:S01]  /*f9a0*/  @P1 S2R R3, SR_CgaCtaId ;  /* 0x0000000000031919 */ /* 0x000e220000008800 */
[----:B------:R-:W-:Y:S02]  /*f9b0*/  @P1 MOV R2, 0x400 ;  /* 0x0000040000021802 */ /* 0x000fe40000000f00 */
[----:B------:R-:W-:Y:S02]  /*f9c0*/  PLOP3.LUT P3, PT, PT, PT, UP0, 0x80, 0x0 ;  /* 0x000000000000781c */ /* 0x000fe40003f6f008 */
[----:B0-----:R-:W-:Y:S01]  /*f9d0*/  @P1 LEA R4, R3, R2, 0x18 ;  /* 0x0000000203041211 */ /* 0x001fe200078ec0ff */
[----:B------:R-:W-:Y:S01]  /*f9e0*/  IMAD.WIDE.U32 R2, R5, 0x38e38e39, RZ ;  /* 0x38e38e3905027825 */ /* 0x000fe200078e00ff */
[----:B------:R-:W-:Y:S02]  /*f9f0*/  SEL R2, RZ, 0x1, !P0 ;  /* 0x00000001ff027807 */ /* 0x000fe40004000000 */
[----:B------:R0:W-:Y:S02]  /*fa00*/  @P1 SYNCS.ARRIVE.TRANS64.A1T0 RZ, [R4+URZ+0xa8], RZ ;  /* 0x0000a8ff04ff19a7 */ /* 0x0001e4000810003f */
[----:B------:R-:W-:-:S02]  /*fa10*/  LOP3.LUT R9, R9, R2, RZ, 0x3c, !PT ;  /* 0x0000000209097212 */ /* 0x000fc400078e3cff */
[----:B------:R-:W-:Y:S02]  /*fa20*/  PRMT R2, RZ, 0x7610, R2 ;  /* 0x00007610ff027816 */ /* 0x000fe40000000002 */
[----:B0-----:R-:W-:-:S04]  /*fa30*/  SHF.R.U32.HI R4, RZ, 0x1, R3 ;  /* 0x00000001ff047819 */ /* 0x001fc80000011603 */
[----:B------:R-:W-:Y:S01]  /*fa40*/  @P3 LOP3.LUT R9, R9, 0x1, R4, 0x78, !PT ;  /* 0x0000000109093812 */ /* 0x000fe200078e7804 */
[----:B------:R-:W-:Y:S02]  /*fa50*/  IMAD R10, R4, -0x9, R5 ;  /* 0xfffffff7040a7824 */ /* 0x000fe400078e0205 */
[----:B------:R-:W-:Y:S01]  /*fa60*/  IMAD.MOV.U32 R5, RZ, RZ, -0x1 ;  /* 0xffffffffff057424 */ /* 0x000fe200078e00ff */
[----:B---3--:R-:W-:-:S04]  /*fa70*/  IADD3 R14, P1, R14, UR22, RZ ;  /* 0x000000160e0e7c10 */ /* 0x008fc8000ff3e0ff */
[----:B--2---:R-:W-:Y:S01]  /*fa80*/  IADD3.X R17, R17, UR18, RZ, P1, !PT ;  /* 0x0000001211117c10 */ /* 0x004fe20008ffe4ff */
[----:B------:R0:W-:Y:S01]  /*fa90*/  STL [R1+0x84], R14 ;  /* 0x0000840e01007387 */ /* 0x0001e20000100800 */
[----:B------:R-:W-:-:S03]  /*faa0*/  ISETP.GE.U32.AND P0, PT, R14, UR8, PT ;  /* 0x000000080e007c0c */ /* 0x000fc6000bf06070 */
[----:B------:R0:W-:Y:S01]  /*fab0*/  STL [R1+0x80], R17 ;  /* 0x0000801101007387 */ /* 0x0001e20000100800 */
[----:B------:R-:W-:-:S13]  /*fac0*/  ISETP.GE.U32.AND.EX P0, PT, R17, UR9, PT, P0 ;  /* 0x0000000911007c0c */ /* 0x000fda000bf06100 */
[----:B0-----:R-:W-:Y:S05]  /*fad0*/  @P0 BRA `(.L_x_312) ;  /* 0x0000000400500947 */ /* 0x001fea0003800000 */
[----:B------:R-:W-:Y:S01]  /*fae0*/  ULDC.64 UR8, c[0x0][0x628] ;  /* 0x00018a0000087ab9 */ /* 0x000fe20000000a00 */
[----:B------:R-:W0:Y:S01]  /*faf0*/  S2R R13, SR_CTAID.X ;  /* 0x00000000000d7919 */ /* 0x000e220000002500 */
[----:B------:R-:W-:Y:S01]  /*fb00*/  ISETP.NE.U32.AND P0, PT, RZ, UR8, PT ;  /* 0x00000008ff007c0c */ /* 0x000fe2000bf05070 */
[----:B------:R-:W-:Y:S01]  /*fb10*/  ULDC UR10, c[0x0][0x630] ;  /* 0x00018c00000a7ab9 */ /* 0x000fe20000000800 */
[----:B------:R-:W-:Y:S01]  /*fb20*/  IMAD.MOV.U32 R2, RZ, RZ, R14 ;  /* 0x000000ffff027224 */ /* 0x000fe200078e000e */
[----:B------:R-:W1:Y:S01]  /*fb30*/  S2R R11, SR_CTAID.Y ;  /* 0x00000000000b7919 */ /* 0x000e620000002600 */
[----:B------:R-:W-:Y:S01]  /*fb40*/  ISETP.NE.AND.EX P0, PT, RZ, UR9, PT, P0 ;  /* 0x00000009ff007c0c */ /* 0x000fe2000bf05300 */
[----:B------:R-:W-:-:S12]  /*fb50*/  IMAD.MOV.U32 R3, RZ, RZ, R17 ;  /* 0x000000ffff037224 */ /* 0x000fd800078e0011 */
[----:B------:R-:W-:Y:S05]  /*fb60*/  @!P0 BRA `(.L_x_313) ;  /* 0x0000000000288947 */ /* 0x000fea0003800000 */
[----:B------:R-:W-:Y:S02]  /*fb70*/  ULDC UR7, c[0x0][0x634] ;  /* 0x00018d0000077ab9 */ /* 0x000fe40000000800 */
[----:B------:R-:W-:-:S05]  /*fb80*/  IADD3 R7, P0, R14, UR7, RZ ;  /* 0x000000070e077c10 */ /* 0x000fca000ff1e0ff */
[----:B------:R-:W-:-:S04]  /*fb90*/  IMAD.X R15, RZ, RZ, R17, P0 ;  /* 0x000000ffff0f7224 */ /* 0x000fc800000e0611 */
[----:B------:R-:W-:-:S04]  /*fba0*/  IMAD.WIDE.U32 R4, R15, UR8, RZ ;  /* 0x000000080f047c25 */ /* 0x000fc8000f8e00ff */
[----:B------:R-:W-:-:S04]  /*fbb0*/  IMAD.WIDE.U32 R4, P0, R7, UR9, R4 ;  /* 0x0000000907047c25 */ /* 0x000fc8000f800004 */
[----:B------:R-:W-:-:S04]  /*fbc0*/  IMAD.WIDE.U32 R6, R7, UR8, RZ ;  /* 0x0000000807067c25 */ /* 0x000fc8000f8e00ff */
[----:B------:R-:W-:Y:S01]  /*fbd0*/  IMAD.X R3, RZ, RZ, RZ, P0 ;  /* 0x000000ffff037224 */ /* 0x000fe200000e06ff */
[----:B------:R-:W-:Y:S01]  /*fbe0*/  IADD3 RZ, P0, R7, R4, RZ ;  /* 0x0000000407ff7210 */ /* 0x000fe20007f1e0ff */
[----:B------:R-:W-:-:S04]  /*fbf0*/  IMAD.MOV.U32 R2, RZ, RZ, R5 ;  /* 0x000000ffff027224 */ /* 0x000fc800078e0005 */
[----:B------:R-:W-:-:S08]  /*fc00*/  IMAD.WIDE.U32.X R2, R15, UR9, R2, P0 ;  /* 0x000000090f027c25 */ /* 0x000fd000080e0402 */
.L_x_313:
[--C-:B------:R-:W-:Y:S01]  /*fc10*/  SHF.R.U64 R6, R2, UR10, R3.reuse ;  /* 0x0000000a02067c19 */ /* 0x100fe20008001203 */
[----:B------:R-:W-:Y:S01]  /*fc20*/  ULDC.64 UR8, c[0x0][0x620] ;  /* 0x0001880000087ab9 */ /* 0x000fe20000000a00 */
[----:B------:R-:W-:Y:S01]  /*fc30*/  SHF.R.U32.HI R2, RZ, UR10, R3 ;  /* 0x0000000aff027c19 */ /* 0x000fe20008011603 */
[----:B------:R-:W-:Y:S01]  /*fc40*/  IMAD.MOV.U32 R3, RZ, RZ, R17 ;  /* 0x000000ffff037224 */ /* 0x000fe200078e0011 */
[----:B------:R-:W-:Y:S01]  /*fc50*/  IADD3 R5, P0, RZ, -R6, RZ ;  /* 0x80000006ff057210 */ /* 0x000fe20007f1e0ff */
[----:B------:R-:W-:Y:S01]  /*fc60*/  ULDC UR7, c[0x0][0x150] ;  /* 0x0000540000077ab9 */ /* 0x000fe20000000800 */
[----:B0-----:R-:W-:Y:S01]  /*fc70*/  I2FP.F32.U32 R7, R13 ;  /* 0x0000000d00077245 */ /* 0x001fe20000201000 */
[----:B------:R-:W0:Y:S01]  /*fc80*/  LDC R18, c[0x0][0x144] ;  /* 0x00005100ff127b82 */ /* 0x000e220000000800 */
[----:B------:R-:W-:Y:S01]  /*fc90*/  ULDC.64 UR10, c[0x0][0x640] ;  /* 0x00019000000a7ab9 */ /* 0x000fe20000000a00 */
[----:B------:R-:W-:Y:S01]  /*fca0*/  IMAD.X R2, RZ, RZ, ~R2, P0 ;  /* 0x000000ffff027224 */ /* 0x000fe200000e0e02 */
[----:B------:R-:W-:-:S03]  /*fcb0*/  ISETP.NE.U32.AND P0, PT, RZ, UR10, PT ;  /* 0x0000000aff007c0c */ /* 0x000fc6000bf05070 */
[----:B------:R-:W-:Y:S01]  /*fcc0*/  IMAD R4, R2, UR8, RZ ;  /* 0x0000000802047c24 */ /* 0x000fe2000f8e02ff */
[----:B------:R-:W-:Y:S01]  /*fcd0*/  ISETP.NE.AND.EX P0, PT, RZ, UR11, PT, P0 ;  /* 0x0000000bff007c0c */ /* 0x000fe2000bf05300 */
[----:B------:R-:W-:Y:S01]  /*fce0*/  IMAD.MOV.U32 R2, RZ, RZ, R14 ;  /* 0x000000ffff027224 */ /* 0x000fe200078e000e */
[----:B------:R-:W2:Y:S03]  /*fcf0*/  LDC R16, c[0x0][0x148] ;  /* 0x00005200ff107b82 */ /* 0x000ea60000000800 */
[----:B------:R-:W-:Y:S01]  /*fd00*/  IMAD.WIDE.U32 R2, R5, UR8, R2 ;  /* 0x0000000805027c25 */ /* 0x000fe2000f8e0002 */
[----:B------:R-:W-:-:S03]  /*fd10*/  ULDC UR8, c[0x0][0x154] ;  /* 0x0000550000087ab9 */ /* 0x000fc60000000800 */
[----:B------:R-:W-:Y:S02]  /*fd20*/  IMAD R5, R5, UR9, R4 ;  /* 0x0000000905057c24 */ /* 0x000fe4000f8e0204 */
[----:B------:R-:W-:Y:S01]  /*fd30*/  FMUL R4, R7, UR7 ;  /* 0x0000000707047c20 */ /* 0x000fe20008400000 */
[----:B------:R-:W-:Y:S01]  /*fd40*/  ULDC UR7, c[0x0][0x618] ;  /* 0x0001860000077ab9 */ /* 0x000fe20000000800 */
[----:B------:R-:W-:Y:S01]  /*fd50*/  ULDC UR9, c[0x0][0x608] ;  /* 0x0001820000097ab9 */ /* 0x000fe20000000800 */
[----:B------:R-:W-:-:S03]  /*fd60*/  IMAD.IADD R3, R3, 0x1, R5 ;  /* 0x0000000103037824 */ /* 0x000fc600078e0205 */
[----:B------:R-:W3:Y:S02]  /*fd70*/  F2I.U32.TRUNC.NTZ R4, R4 ;  /* 0x0000000400047305 */ /* 0x000ee4000020f000 */
[----:B------:R-:W-:Y:S02]  /*fd80*/  SHF.R.U64 R7, R2, UR7, R3 ;  /* 0x0000000702077c19 */ /* 0x000fe40008001203 */
[----:B-1----:R-:W-:-:S05]  /*fd90*/  I2FP.F32.U32 R2, R11 ;  /* 0x0000000b00027245 */ /* 0x002fca0000201000 */
[----:B------:R-:W-:Y:S01]  /*fda0*/  FMUL R5, R2, UR8 ;  /* 0x0000000802057c20 */ /* 0x000fe20008400000 */
[----:B------:R-:W-:Y:S01]  /*fdb0*/  SHF.R.U32.HI R2, RZ, UR7, R3 ;  /* 0x00000007ff027c19 */ /* 0x000fe20008011603 */
[----:B------:R-:W-:Y:S02]  /*fdc0*/  ULDC UR7, c[0x0][0x658] ;  /* 0x0001960000077ab9 */ /* 0x000fe40000000800 */
[----:B------:R1:W4:Y:S01]  /*fdd0*/  F2I.U32.TRUNC.NTZ R19, R5 ;  /* 0x0000000500137305 */ /* 0x000322000020f000 */
[----:B------:R-:W-:Y:S01]  /*fde0*/  SHF.R.U64 R15, R7, UR9, R2 ;  /* 0x00000009070f7c19 */ /* 0x000fe20008001202 */
[----:B---3--:R-:W-:Y:S01]  /*fdf0*/  IMAD.MOV R4, RZ, RZ, -R4 ;  /* 0x000000ffff047224 */ /* 0x008fe200078e0a04 */
[----:B------:R-:W-:-:S03]  /*fe00*/  SHF.R.U32.HI R2, RZ, UR9, R2 ;  /* 0x00000009ff027c19 */ /* 0x000fc60008011602 */
[----:B0-----:R-:W-:Y:S01]  /*fe10*/  IMAD R13, R18, R4, R13 ;  /* 0x00000004120d7224 */ /* 0x001fe200078e020d */
[--C-:B------:R-:W-:Y:S02]  /*fe20*/  SHF.R.U64 R14, R15, UR7, R2.reuse ;  /* 0x000000070f0e7c19 */ /* 0x100fe40008001202 */
[----:B------:R-:W-:-:S03]  /*fe30*/  SHF.R.U32.HI R17, RZ, UR7, R2 ;  /* 0x00000007ff117c19 */ /* 0x000fc60008011602 */
[----:B------:R-:W-:Y:S02]  /*fe40*/  IMAD.MOV.U32 R2, RZ, RZ, R14 ;  /* 0x000000ffff027224 */ /* 0x000fe400078e000e */
[----:B------:R-:W-:Y:S01]  /*fe50*/  IMAD.MOV.U32 R3, RZ, RZ, R17 ;  /* 0x000000ffff037224 */ /* 0x000fe200078e0011 */
[----:B-12-4-:R-:W-:Y:S06]  /*fe60*/  @!P0 BRA `(.L_x_314) ;  /* 0x0000000000288947 */ /* 0x016fec0003800000 */
[----:B------:R-:W-:Y:S02]  /*fe70*/  ULDC UR7, c[0x0][0x64c] ;  /* 0x0001930000077ab9 */ /* 0x000fe40000000800 */
[----:B------:R-:W-:-:S05]  /*fe80*/  IADD3 R3, P0, R14, UR7, RZ ;  /* 0x000000070e037c10 */ /* 0x000fca000ff1e0ff */
[----:B------:R-:W-:-:S04]  /*fe90*/  IMAD.X R17, RZ, RZ, R17, P0 ;  /* 0x000000ffff117224 */ /* 0x000fc800000e0611 */
[----:B------:R-:W-:-:S04]  /*fea0*/  IMAD.WIDE.U32 R4, R17, UR10, RZ ;  /* 0x0000000a11047c25 */ /* 0x000fc8000f8e00ff */
[----:B------:R-:W-:-:S04]  /*feb0*/  IMAD.WIDE.U32 R4, P0, R3, UR11, R4 ;  /* 0x0000000b03047c25 */ /* 0x000fc8000f800004 */
[----:B------:R-:W-:-:S04]  /*fec0*/  IMAD.WIDE.U32 R2, R3, UR10, RZ ;  /* 0x0000000a03027c25 */ /* 0x000fc8000f8e00ff */
[----:B------:R-:W-:Y:S01]  /*fed0*/  IMAD.MOV.U32 R2, RZ, RZ, R5 ;  /* 0x000000ffff027224 */ /* 0x000fe200078e0005 */
[----:B------:R-:W-:Y:S01]  /*fee0*/  IADD3 RZ, P1, R3, R4, RZ ;  /* 0x0000000403ff7210 */ /* 0x000fe20007f3e0ff */
[----:B------:R-:W-:-:S04]  /*fef0*/  IMAD.X R3, RZ, RZ, RZ, P0 ;  /* 0x000000ffff037224 */ /* 0x000fc800000e06ff */
[----:B------:R-:W-:-:S08]  /*ff00*/  IMAD.WIDE.U32.X R2, R17, UR11, R2, P1 ;  /* 0x0000000b11027c25 */ /* 0x000fd000088e0402 */
.L_x_314:
[----:B------:R-:W-:Y:S01]  /*ff10*/  ULDC UR7, c[0x0][0x648] ;  /* 0x0001920000077ab9 */ /* 0x000fe20000000800 */
[----:B------:R-:W-:Y:S01]  /*ff20*/  LOP3.LUT R15, R15, UR6, RZ, 0xc0, !PT ;  /* 0x000000060f0f7c12 */ /* 0x000fe2000f8ec0ff */
[----:B------:R-:W-:Y:S01]  /*ff30*/  IMAD.MOV R19, RZ, RZ, -R19 ;  /* 0x000000ffff137224 */ /* 0x000fe200078e0a13 */
[----:B------:R-:W-:Y:S01]  /*ff40*/  SHF.R.U64 R2, R2, UR7, R3 ;  /* 0x0000000702027c19 */ /* 0x000fe20008001203 */
[----:B------:R-:W-:Y:S01]  /*ff50*/  ULDC UR7, c[0x0][0x638] ;  /* 0x00018e0000077ab9 */ /* 0x000fe20000000800 */
[----:B------:R-:W-:Y:S01]  /*ff60*/  LOP3.LUT R7, R7, UR4, RZ, 0xc0, !PT ;  /* 0x0000000407077c12 */ /* 0x000fe2000f8ec0ff */
[----:B------:R-:W-:Y:S01]  /*ff70*/  @P2 IMAD R13, R16, R19, R11 ;  /* 0x00000013100d2224 */ /* 0x000fe200078e020b */
[----:B------:R-:W-:Y:S01]  /*ff80*/  ULDC UR8, c[0x0][0x610] ;  /* 0x0001840000087ab9 */ /* 0x000fe20000000800 */
[----:B------:R-:W-:Y:S02]  /*ff90*/  IMAD.MOV R3, RZ, RZ, -R2 ;  /* 0x000000ffff037224 */ /* 0x000fe400078e0a02 */
[----:B------:R-:W-:-:S02]  /*ffa0*/  IMAD R2, R2, UR5, R15 ;  /* 0x0000000502027c24 */ /* 0x000fc4000f8e020f */
[----:B------:R-:W-:Y:S01]  /*ffb0*/  IMAD R14, R3, UR7, R14 ;  /* 0x00000007030e7c24 */ /* 0x000fe2000f8e020e */
[----:B------:R-:W-:Y:S01]  /*ffc0*/  ULDC UR7, c[0x0][0x600] ;  /* 0x0001800000077ab9 */ /* 0x000fe20000000800 */
[----:B------:R-:W-:Y:S02]  /*ffd0*/  IMAD R13, R2, UR8, R13 ;  /* 0x00000008020d7c24 */ /* 0x000fe4000f8e020d */
[----:B------:R-:W-:Y:S02]  /*ffe0*/  IMAD R14, R14, UR7, R7 ;  /* 0x000000070e0e7c24 */ /* 0x000fe4000f8e0207 */
[----:B------:R-:W-:-:S03]  /*fff0*/  IMAD.MOV.U32 R2, RZ, RZ, 0x1 ;  /* 0x00000001ff027424 */ /* 0x000fc600078e00ff */
[----:B------:R-:W-:Y:S02]  /*10000*/  SEL R7, R14, R13, !P2 ;  /* 0x0000000d0e077207 */ /* 0x000fe40005000000 */
[----:B------:R-:W-:-:S07]  /*10010*/  SEL R5, R13, R14, !P2 ;  /* 0x0000000e0d057207 */ /* 0x000fce0005000000 */
.L_x_312:
[----:B------:R-:W-:Y:S05]  /*10020*/  BSYNC B1 ;  /* 0x0000000000017941 */ /* 0x000fea0003800000 */
.L_x_311:
[----:B------:R-:W-:-:S13]  /*10030*/  LOP3.LUT P0, RZ, R2, 0xff, RZ, 0xc0, !PT ;  /* 0x000000ff02ff7812 */ /* 0x000fda000780c0ff */
[----:B------:R-:W-:Y:S05]  /*10040*/  @P0 BRA `(.L_x_315) ;  /* 0xfffffff400240947 */ /* 0x000fea000383ffff */
[----:B------:R-:W-:Y:S05]  /*10050*/  BSYNC B0 ;  /* 0x0000000000007941 */ /* 0x000fea0003800000 */
.L_x_304:
[----:B------:R-:W-:-:S03]  /*10060*/  UMOV UR7, 0xffffffff ;  /* 0xffffffff00077882 */ /* 0x000fc60000000000 */
[----:B------:R-:W-:Y:S05]  /*10070*/  BRA.DIV UR7, `(.L_x_316) ;  /* 0x0000000607dc7947 */ /* 0x000fea000b800000 */
[----:B------:R-:W-:-:S13]  /*10080*/  ELECT P0, URZ, PT ;  /* 0x00000000003f782f */ /* 0x000fda0003800000 */
.L_x_335:
[----:B------:R-:W-:Y:S04]  /*10090*/  BSSY B0, `(.L_x_317) ;  /* 0x0000059000007945 */ /* 0x000fe80003800000 */
[----:B------:R-:W-:Y:S05]  /*100a0*/  @!P0 BRA `(.L_x_318) ;  /* 0x00000004005c8947 */ /* 0x000fea0003800000 */
[----:B------:R-:W-:-:S04]  /*100b0*/  ULOP3.LUT UR7, UR13, 0x2, URZ, 0xfc, !UPT ;  /* 0x000000020d077892 */ /* 0x000fc8000f8efc3f */
[----:B------:R-:W-:-:S06]  /*100c0*/  UISETP.NE.AND UP0, UPT, UR7, 0x3, UPT ;  /* 0x000000030700788c */ /* 0x000fcc000bf05270 */
[----:B------:R-:W-:-:S13]  /*100d0*/  PLOP3.LUT P0, PT, PT, PT, UP0, 0x80, 0x0 ;  /* 0x000000000000781c */ /* 0x000fda0003f0f008 */
[----:B------:R-:W-:Y:S05]  /*100e0*/  @!P0 BRA `(.L_x_319) ;  /* 0x0000000000048947 */ /* 0x000fea0003800000 */
[----:B------:R-:W-:Y:S01]  /*100f0*/  BPT.TRAP 0x1 ;  /* 0x000000040000795c */ /* 0x000fe20000300000 */
.L_x_319:
[----:B------:R-:W0:Y:S01]  /*10100*/  S2R R3, SR_CgaCtaId ;  /* 0x0000000000037919 */ /* 0x000e220000008800 */
[----:B------:R-:W-:Y:S02]  /*10110*/  MOV R0, 0x400 ;  /* 0x0000040000007802 */ /* 0x000fe40000000f00 */
[----:B------:R-:W-:Y:S02]  /*10120*/  SHF.L.U32 R2, R9, 0x1f, RZ ;  /* 0x0000001f09027819 */ /* 0x000fe400000006ff */
[----:B0-----:R-:W-:-:S05]  /*10130*/  LEA R3, R3, R0, 0x18 ;  /* 0x0000000003037211 */ /* 0x001fca00078ec0ff */
[----:B------:R-:W-:-:S04]  /*10140*/  VIADD R3, R3, 0x48 ;  /* 0x0000004803037836 */ /* 0x000fc80000000000 */
[C---:B------:R-:W-:Y:S02]  /*10150*/  IMAD R5, R10.reuse, 0x8, R3 ;  /* 0x000000080a057824 */ /* 0x040fe400078e0203 */
[----:B------:R-:W-:Y:S02]  /*10160*/  VIADD R10, R10, 0x1 ;  /* 0x000000010a0a7836 */ /* 0x000fe40000000000 */
[----:B------:R-:W0:Y:S03]  /*10170*/  SYNCS.PHASECHK.TRANS64.TRYWAIT P0, [R5+URZ], R2 ;  /* 0x00000002050075a7 */ /* 0x000e26000800017f */
[----:B------:R-:W-:-:S04]  /*10180*/  ISETP.NE.AND P1, PT, R10, 0x9, PT ;  /* 0x000000090a00780c */ /* 0x000fc80003f25270 */
[----:B------:R-:W-:Y:S02]  /*10190*/  SEL R0, RZ, 0x1, P1 ;  /* 0x00000001ff007807 */ /* 0x000fe40000800000 */
[----:B------:R-:W-:Y:S02]  /*101a0*/  SEL R10, R10, RZ, P1 ;  /* 0x000000ff0a0a7207 */ /* 0x000fe40000800000 */
[----:B------:R-:W-:-:S03]  /*101b0*/  LOP3.LUT R9, R9, R0, RZ, 0x3c, !PT ;  /* 0x0000000009097212 */ /* 0x000fc600078e3cff */
[----:B------:R-:W-:Y:S01]  /*101c0*/  IMAD R7, R10, 0x8, R3 ;  /* 0x000000080a077824 */ /* 0x000fe200078e0203 */
[----:B------:R-:W-:Y:S01]  /*101d0*/  SHF.L.U32 R4, R9, 0x1f, RZ ;  /* 0x0000001f09047819 */ /* 0x000fe200000006ff */
[----:B0-----:R-:W-:Y:S06]  /*101e0*/  @!P0 BRA `(.L_x_320) ;  /* 0x0000000400a08947 */ /* 0x001fec0003800000 */
.L_x_336:
[----:B------:R-:W1:Y:S01]  /*101f0*/  SYNCS.PHASECHK.TRANS64.TRYWAIT P0, [R7+URZ], R4 ;  /* 0x00000004070075a7 */ /* 0x000e62000800017f */
[----:B------:R-:W-:-:S05]  /*10200*/  VIADD R0, R10, 0x1 ;  /* 0x000000010a007836 */ /* 0x000fca0000000000 */
[----:B------:R-:W-:-:S04]  /*10210*/  ISETP.NE.AND P1, PT, R0, 0x9, PT ;  /* 0x000000090000780c */ /* 0x000fc80003f25270 */
[----:B0-----:R-:W-:Y:S02]  /*10220*/  SEL R2, RZ, 0x1, P1 ;  /* 0x00000001ff027807 */ /* 0x001fe40000800000 */
[----:B------:R-:W-:Y:S02]  /*10230*/  SEL R0, R0, RZ, P1 ;  /* 0x000000ff00007207 */ /* 0x000fe40000800000 */
[----:B------:R-:W-:-:S03]  /*10240*/  LOP3.LUT R9, R9, R2, RZ, 0x3c, !PT ;  /* 0x0000000209097212 */ /* 0x000fc600078e3cff */
[----:B------:R-:W-:Y:S01]  /*10250*/  IMAD R6, R0, 0x8, R3 ;  /* 0x0000000800067824 */ /* 0x000fe200078e0203 */
[----:B------:R-:W-:Y:S01]  /*10260*/  SHF.L.U32 R5, R9, 0x1f, RZ ;  /* 0x0000001f09057819 */ /* 0x000fe200000006ff */
[----:B-1----:R-:W-:Y:S06]  /*10270*/  @!P0 BRA `(.L_x_321) ;  /* 0x0000000400908947 */ /* 0x002fec0003800000 */
.L_x_337:
[----:B------:R-:W1:Y:S01]  /*10280*/  SYNCS.PHASECHK.TRANS64.TRYWAIT P0, [R6+URZ], R5 ;  /* 0x00000005060075a7 */ /* 0x000e62000800017f */
[----:B------:R-:W-:-:S05]  /*10290*/  VIADD R0, R0, 0x1 ;  /* 0x0000000100007836 */ /* 0x000fca0000000000 */
[----:B------:R-:W-:-:S04]  /*102a0*/  ISETP.NE.AND P1, PT, R0, 0x9, PT ;  /* 0x000000090000780c */ /* 0x000fc80003f25270 */
[----:B------:R-:W-:Y:S02]  /*102b0*/  SEL R2, RZ, 0x1, P1 ;  /* 0x00000001ff027807 */ /* 0x000fe40000800000 */
[----:B------:R-:W-:Y:S02]  /*102c0*/  SEL R0, R0, RZ, P1 ;  /* 0x000000ff00007207 */ /* 0x000fe40000800000 */
[----:B------:R-:W-:-:S03]  /*102d0*/  LOP3.LUT R9, R9, R2, RZ, 0x3c, !PT ;  /* 0x0000000209097212 */ /* 0x000fc600078e3cff */
[----:B0-----:R-:W-:Y:S01]  /*102e0*/  IMAD R7, R0, 0x8, R3 ;  /* 0x0000000800077824 */ /* 0x001fe200078e0203 */
[----:B------:R-:W-:Y:S01]  /*102f0*/  SHF.L.U32 R4, R9, 0x1f, RZ ;  /* 0x0000001f09047819 */ /* 0x000fe200000006ff */
[----:B-1----:R-:W-:Y:S06]  /*10300*/  @!P0 BRA `(.L_x_322) ;  /* 0x0000000400808947 */ /* 0x002fec0003800000 */
.L_x_338:
        /* <DEDUP_REMOVED lines=9> */
.L_x_339:
        /* <DEDUP_REMOVED lines=9> */
.L_x_340:
        /* <DEDUP_REMOVED lines=9> */
.L_x_341:
        /* <DEDUP_REMOVED lines=9> */
.L_x_342:
[----:B------:R-:W1:Y:S01]  /*10550*/  SYNCS.PHASECHK.TRANS64.TRYWAIT P0, [R7+URZ], R4 ;  /* 0x00000004070075a7 */ /* 0x000e62000800017f */
[----:B------:R-:W-:-:S05]  /*10560*/  VIADD R0, R0, 0x1 ;  /* 0x0000000100007836 */ /* 0x000fca0000000000 */
[----:B------:R-:W-:-:S04]  /*10570*/  ISETP.NE.AND P1, PT, R0, 0x9, PT ;  /* 0x000000090000780c */ /* 0x000fc80003f25270 */
[----:B------:R-:W-:Y:S02]  /*10580*/  SEL R2, RZ, 0x1, P1 ;  /* 0x00000001ff027807 */ /* 0x000fe40000800000 */
[----:B------:R-:W-:Y:S02]  /*10590*/  SEL R0, R0, RZ, P1 ;  /* 0x000000ff00007207 */ /* 0x000fe40000800000 */
[----:B------:R-:W-:Y:S01]  /*105a0*/  LOP3.LUT R2, R9, R2, RZ, 0x3c, !PT ;  /* 0x0000000209027212 */ /* 0x000fe200078e3cff */
[----:B-1----:R-:W-:Y:S06]  /*105b0*/  @!P0 BRA `(.L_x_327) ;  /* 0x0000000400388947 */ /* 0x002fec0003800000 */
.L_x_343:
[----:B------:R-:W-:Y:S01]  /*105c0*/  IMAD R3, R0, 0x8, R3 ;  /* 0x0000000800037824 */ /* 0x000fe200078e0203 */
[----:B------:R-:W-:-:S07]  /*105d0*/  SHF.L.U32 R0, R2, 0x1f, RZ ;  /* 0x0000001f02007819 */ /* 0x000fce00000006ff */
.L_x_328:
[----:B--2---:R2:W3:Y:S02]  /*105e0*/  SYNCS.PHASECHK.TRANS64.TRYWAIT P0, [R3+URZ], R0 ;  /* 0x00000000030075a7 */ /* 0x0044e4000800017f */
[----:B---3--:R-:W-:Y:S05]  /*105f0*/  @!P0 NANOSLEEP.SYNCS 0x989680 ;  /* 0x009896800000895d */ /* 0x008fea0003900000 */
[----:B------:R-:W3:Y:S02]  /*10600*/  @!P0 SYNCS.PHASECHK.TRANS64 P0, [R3+URZ], R0 ;  /* 0x00000000030085a7 */ /* 0x000ee4000800007f */
[----:B---3--:R-:W-:Y:S05]  /*10610*/  @!P0 BRA `(.L_x_328) ;  /* 0xfffffffc00f08947 */ /* 0x008fea000383ffff */
.L_x_318:
[----:B------:R-:W-:Y:S05]  /*10620*/  BSYNC B0 ;  /* 0x0000000000007941 */ /* 0x000fea0003800000 */
.L_x_317:
[----:B------:R-:W-:Y:S05]  /*10630*/  EXIT ;  /* 0x000000000000794d */ /* 0x000fea0003800000 */
.L_x_22:
[----:B-1----:R-:W-:-:S04]  /*10640*/  IMAD.U32 R3, RZ, RZ, UR6 ;  /* 0x00000006ff037e24 */ /* 0x002fc8000f8e00ff */
[----:B------:R1:W2:Y:S03]  /*10650*/  SYNCS.PHASECHK.TRANS64.TRYWAIT P0, [R3+URZ], R0 ;  /* 0x00000000030075a7 */ /* 0x0002a6000800017f */
[----:B--2---:R-:W-:Y:S05]  /*10660*/  @!P0 NANOSLEEP.SYNCS 0x989680 ;  /* 0x009896800000895d */ /* 0x004fea0003900000 */
[----:B------:R-:W2:Y:S02]  /*10670*/  @!P0 SYNCS.PHASECHK.TRANS64 P0, [R3+URZ], R0 ;  /* 0x00000000030085a7 */ /* 0x000ea4000800007f */
[----:B--2---:R-:W-:Y:S05]  /*10680*/  @!P0 BRA `(.L_x_22) ;  /* 0xfffffffc00ec8947 */ /* 0x004fea000383ffff */
[----:B------:R-:W-:Y:S05]  /*10690*/  BRA `(.L_x_21) ;  /* 0xffffff1800187947 */ /* 0x000fea000383ffff */
.L_x_28:
[----:B-----5:R1:W-:Y:S02]  /*106a0*/  STL [R1+0x90], R0 ;  /* 0x0000900001007387 */ /* 0x0203e40000100800 */
[----:B-1----:R-:W-:-:S04]  /*106b0*/  IMAD.U32 R0, RZ, RZ, UR9 ;  /* 0x00000009ff007e24 */ /* 0x002fc8000f8e00ff */
[----:B------:R1:W3:Y:S03]  /*106c0*/  SYNCS.PHASECHK.TRANS64.TRYWAIT P0, [R0+URZ], R229 ;  /* 0x000000e5000075a7 */ /* 0x0002e6000800017f */
[----:B---3--:R-:W-:Y:S05]  /*106d0*/  @!P0 NANOSLEEP.SYNCS 0x989680 ;  /* 0x009896800000895d */ /* 0x008fea0003900000 */
[----:B------:R1:W3:Y:S02]  /*106e0*/  @!P0 SYNCS.PHASECHK.TRANS64 P0, [R0+URZ], R229 ;  /* 0x000000e5000085a7 */ /* 0x0002e4000800007f */
[----:B-1----:R1:W5:Y:S02]  /*106f0*/  LDL.LU R0, [R1+0x90] ;  /* 0x0000900001007983 */ /* 0x0023640000300800 */
[----:B-1-3--:R-:W-:Y:S05]  /*10700*/  @!P0 BRA `(.L_x_28) ;  /* 0xfffffffc00e48947 */ /* 0x00afea000383ffff */
[----:B------:R-:W-:Y:S05]  /*10710*/  BRA `(.L_x_27) ;  /* 0xffffff28008c7947 */ /* 0x000fea000383ffff */
.L_x_305:
[----:B------:R-:W-:Y:S01]  /*10720*/  BSSY B1, `(.L_x_329) ;  /* 0x0000006000017945 */ /* 0x000fe20003800000 */
[----:B------:R-:W-:-:S07]  /*10730*/  IMAD.MOV.U32 R2, RZ, RZ, -0x1 ;  /* 0xffffffffff027424 */ /* 0x000fce00078e00ff */
[----:B------:R-:W-:Y:S05]  /*10740*/  WARPSYNC.COLLECTIVE R2, `(.L_x_330) ;  /* 0x00000000020c7348 */ /* 0x000fea0003c00000 */
[----:B------:R-:W-:Y:S02]  /*10750*/  ELECT P0, UR62, PT ;  /* 0x00000000003e782f */ /* 0x000fe40003800000 */
[----:B------:R-:W-:Y:S01]  /*10760*/  MOV R2, UR62 ;  /* 0x0000003e00027c02 */ /* 0x000fe20008000f00 */
[----:B------:R-:W-:Y:S10]  /*10770*/  ENDCOLLECTIVE ;  /* 0x000000000000791b */ /* 0x000ff40003800000 */
.L_x_330:
[----:B------:R-:W-:Y:S05]  /*10780*/  BSYNC B1 ;  /* 0x0000000000017941 */ /* 0x000fea0003800000 */
.L_x_329:
[----:B------:R-:W-:Y:S05]  /*10790*/  BRA `(.L_x_331) ;  /* 0xffffffec005c7947 */ /* 0x000fea000383ffff */
.L_x_308:
[----:B0-----:R0:W2:Y:S02]  /*107a0*/  SYNCS.PHASECHK.TRANS64.TRYWAIT P0, [R13+URZ+0x48], R4 ;  /* 0x000048040d0075a7 */ /* 0x0010a4000800017f */
[----:B--2---:R-:W-:Y:S05]  /*107b0*/  @!P0 NANOSLEEP.SYNCS 0x989680 ;  /* 0x009896800000895d */ /* 0x004fea0003900000 */
[----:B------:R-:W2:Y:S02]  /*107c0*/  @!P0 SYNCS.PHASECHK.TRANS64 P0, [R13+URZ+0x48], R4 ;  /* 0x000048040d0085a7 */ /* 0x000ea4000800007f */
[----:B--2---:R-:W-:Y:S05]  /*107d0*/  @!P0 BRA `(.L_x_308) ;  /* 0xfffffffc00f08947 */ /* 0x004fea000383ffff */
[----:B------:R-:W-:Y:S05]  /*107e0*/  BRA `(.L_x_332) ;  /* 0xffffffec00987947 */ /* 0x000fea000383ffff */
.L_x_316:
[----:B------:R-:W-:Y:S01]  /*107f0*/  BSSY B0, `(.L_x_333) ;  /* 0x0000006000007945 */ /* 0x000fe20003800000 */
[----:B------:R-:W-:-:S07]  /*10800*/  IMAD.MOV.U32 R2, RZ, RZ, -0x1 ;  /* 0xffffffffff027424 */ /* 0x000fce00078e00ff */
[----:B------:R-:W-:Y:S05]  /*10810*/  WARPSYNC.COLLECTIVE R2, `(.L_x_334) ;  /* 0x00000000020c7348 */ /* 0x000fea0003c00000 */
[----:B------:R-:W-:Y:S02]  /*10820*/  ELECT P0, UR62, PT ;  /* 0x00000000003e782f */ /* 0x000fe40003800000 */
[----:B------:R-:W-:Y:S01]  /*10830*/  MOV R2, UR62 ;  /* 0x0000003e00027c02 */ /* 0x000fe20008000f00 */
[----:B------:R-:W-:Y:S10]  /*10840*/  ENDCOLLECTIVE ;  /* 0x000000000000791b */ /* 0x000ff40003800000 */
.L_x_334:
[----:B------:R-:W-:Y:S05]  /*10850*/  BSYNC B0 ;  /* 0x0000000000007941 */ /* 0x000fea0003800000 */
.L_x_333:
[----:B------:R-:W-:Y:S05]  /*10860*/  BRA `(.L_x_335) ;  /* 0xfffffff800087947 */ /* 0x000fea000383ffff */
.L_x_320:
[----:B0-----:R0:W1:Y:S02]  /*10870*/  SYNCS.PHASECHK.TRANS64.TRYWAIT P0, [R5+URZ], R2 ;  /* 0x00000002050075a7 */ /* 0x001064000800017f */
[----:B-1----:R-:W-:Y:S05]  /*10880*/  @!P0 NANOSLEEP.SYNCS 0x989680 ;  /* 0x009896800000895d */ /* 0x002fea0003900000 */
[----:B------:R-:W1:Y:S02]  /*10890*/  @!P0 SYNCS.PHASECHK.TRANS64 P0, [R5+URZ], R2 ;  /* 0x00000002050085a7 */ /* 0x000e64000800007f */
[----:B-1----:R-:W-:Y:S05]  /*108a0*/  @!P0 BRA `(.L_x_320) ;  /* 0xfffffffc00f08947 */ /* 0x002fea000383ffff */
[----:B------:R-:W-:Y:S05]  /*108b0*/  BRA `(.L_x_336) ;  /* 0xfffffff8004c7947 */ /* 0x000fea000383ffff */
.L_x_321:
[----:B0-----:R0:W1:Y:S02]  /*108c0*/  SYNCS.PHASECHK.TRANS64.TRYWAIT P0, [R7+URZ], R4 ;  /* 0x00000004070075a7 */ /* 0x001064000800017f */
[----:B-1----:R-:W-:Y:S05]  /*108d0*/  @!P0 NANOSLEEP.SYNCS 0x989680 ;  /* 0x009896800000895d */ /* 0x002fea0003900000 */
[----:B------:R-:W1:Y:S02]  /*108e0*/  @!P0 SYNCS.PHASECHK.TRANS64 P0, [R7+URZ], R4 ;  /* 0x00000004070085a7 */ /* 0x000e64000800007f */
[----:B-1----:R-:W-:Y:S05]  /*108f0*/  @!P0 BRA `(.L_x_321) ;  /* 0xfffffffc00f08947 */ /* 0x002fea000383ffff */
[----:B------:R-:W-:Y:S05]  /*10900*/  BRA `(.L_x_337) ;  /* 0xfffffff8005c7947 */ /* 0x000fea000383ffff */
.L_x_322:
[----:B0-----:R0:W1:Y:S02]  /*10910*/  SYNCS.PHASECHK.TRANS64.TRYWAIT P0, [R6+URZ], R5 ;  /* 0x00000005060075a7 */ /* 0x001064000800017f */
[----:B-1----:R-:W-:Y:S05]  /*10920*/  @!P0 NANOSLEEP.SYNCS 0x989680 ;  /* 0x009896800000895d */ /* 0x002fea0003900000 */
[----:B------:R-:W1:Y:S02]  /*10930*/  @!P0 SYNCS.PHASECHK.TRANS64 P0, [R6+URZ], R5 ;  /* 0x00000005060085a7 */ /* 0x000e64000800007f */
[----:B-1----:R-:W-:Y:S05]  /*10940*/  @!P0 BRA `(.L_x_322) ;  /* 0xfffffffc00f08947 */ /* 0x002fea000383ffff */
[----:B------:R-:W-:Y:S05]  /*10950*/  BRA `(.L_x_338) ;  /* 0xfffffff8006c7947 */ /* 0x000fea000383ffff */
.L_x_323:
[----:B0-----:R0:W1:Y:S02]  /*10960*/  SYNCS.PHASECHK.TRANS64.TRYWAIT P0, [R7+URZ], R4 ;  /* 0x00000004070075a7 */ /* 0x001064000800017f */
[----:B-1----:R-:W-:Y:S05]  /*10970*/  @!P0 NANOSLEEP.SYNCS 0x989680 ;  /* 0x009896800000895d */ /* 0x002fea0003900000 */
[----:B------:R-:W1:Y:S02]  /*10980*/  @!P0 SYNCS.PHASECHK.TRANS64 P0, [R7+URZ], R4 ;  /* 0x00000004070085a7 */ /* 0x000e64000800007f */
[----:B-1----:R-:W-:Y:S05]  /*10990*/  @!P0 BRA `(.L_x_323) ;  /* 0xfffffffc00f08947 */ /* 0x002fea000383ffff */
[----:B------:R-:W-:Y:S05]  /*109a0*/  BRA `(.L_x_339) ;  /* 0xfffffff8007c7947 */ /* 0x000fea000383ffff */
.L_x_324:
[----:B0-----:R0:W1:Y:S02]  /*109b0*/  SYNCS.PHASECHK.TRANS64.TRYWAIT P0, [R6+URZ], R5 ;  /* 0x00000005060075a7 */ /* 0x001064000800017f */
[----:B-1----:R-:W-:Y:S05]  /*109c0*/  @!P0 NANOSLEEP.SYNCS 0x989680 ;  /* 0x009896800000895d */ /* 0x002fea0003900000 */
[----:B------:R-:W1:Y:S02]  /*109d0*/  @!P0 SYNCS.PHASECHK.TRANS64 P0, [R6+URZ], R5 ;  /* 0x00000005060085a7 */ /* 0x000e64000800007f */
[----:B-1----:R-:W-:Y:S05]  /*109e0*/  @!P0 BRA `(.L_x_324) ;  /* 0xfffffffc00f08947 */ /* 0x002fea000383ffff */
[----:B------:R-:W-:Y:S05]  /*109f0*/  BRA `(.L_x_340) ;  /* 0xfffffff8008c7947 */ /* 0x000fea000383ffff */
.L_x_325:
[----:B0-----:R0:W1:Y:S02]  /*10a00*/  SYNCS.PHASECHK.TRANS64.TRYWAIT P0, [R7+URZ], R4 ;  /* 0x00000004070075a7 */ /* 0x001064000800017f */
[----:B-1----:R-:W-:Y:S05]  /*10a10*/  @!P0 NANOSLEEP.SYNCS 0x989680 ;  /* 0x009896800000895d */ /* 0x002fea0003900000 */
[----:B------:R-:W1:Y:S02]  /*10a20*/  @!P0 SYNCS.PHASECHK.TRANS64 P0, [R7+URZ], R4 ;  /* 0x00000004070085a7 */ /* 0x000e64000800007f */
[----:B-1----:R-:W-:Y:S05]  /*10a30*/  @!P0 BRA `(.L_x_325) ;  /* 0xfffffffc00f08947 */ /* 0x002fea000383ffff */
[----:B------:R-:W-:Y:S05]  /*10a40*/  BRA `(.L_x_341) ;  /* 0xfffffff8009c7947 */ /* 0x000fea000383ffff */
.L_x_326:
[----:B0-----:R0:W1:Y:S02]  /*10a50*/  SYNCS.PHASECHK.TRANS64.TRYWAIT P0, [R6+URZ], R5 ;  /* 0x00000005060075a7 */ /* 0x001064000800017f */
[----:B-1----:R-:W-:Y:S05]  /*10a60*/  @!P0 NANOSLEEP.SYNCS 0x989680 ;  /* 0x009896800000895d */ /* 0x002fea0003900000 */
[----:B------:R-:W1:Y:S02]  /*10a70*/  @!P0 SYNCS.PHASECHK.TRANS64 P0, [R6+URZ], R5 ;  /* 0x00000005060085a7 */ /* 0x000e64000800007f */
[----:B-1----:R-:W-:Y:S05]  /*10a80*/  @!P0 BRA `(.L_x_326) ;  /* 0xfffffffc00f08947 */ /* 0x002fea000383ffff */
[----:B------:R-:W-:Y:S05]  /*10a90*/  BRA `(.L_x_342) ;  /* 0xfffffff800ac7947 */ /* 0x000fea000383ffff */
.L_x_327:
[----:B-1----:R1:W2:Y:S02]  /*10aa0*/  SYNCS.PHASECHK.TRANS64.TRYWAIT P0, [R7+URZ], R4 ;  /* 0x00000004070075a7 */ /* 0x0022a4000800017f */
[----:B--2---:R-:W-:Y:S05]  /*10ab0*/  @!P0 NANOSLEEP.SYNCS 0x989680 ;  /* 0x009896800000895d */ /* 0x004fea0003900000 */
[----:B------:R-:W2:Y:S02]  /*10ac0*/  @!P0 SYNCS.PHASECHK.TRANS64 P0, [R7+URZ], R4 ;  /* 0x00000004070085a7 */ /* 0x000ea4000800007f */
[----:B--2---:R-:W-:Y:S05]  /*10ad0*/  @!P0 BRA `(.L_x_327) ;  /* 0xfffffffc00f08947 */ /* 0x004fea000383ffff */
[----:B------:R-:W-:Y:S05]  /*10ae0*/  BRA `(.L_x_343) ;  /* 0xfffffff800b47947 */ /* 0x000fea000383ffff */
.L_x_344:
[----:B------:R-:W-:-:S00]  /*10af0*/  BRA `(.L_x_344) ;  /* 0xfffffffc00fc7947 */ /* 0x000fc0000383ffff */
[----:B------:R-:W-:-:S00]  /*10b00*/  NOP ;  /* 0x0000000000007918 */ /* 0x000fc00000000000 */
[----:B------:R-:W-:-:S00]  /*10b10*/  NOP ;  /* 0x0000000000007918 */ /* 0x000fc00000000000 */
[----:B------:R-:W-:-:S00]  /*10b20*/  NOP ;  /* 0x0000000000007918 */ /* 0x000fc00000000000 */
[----:B------:R-:W-:-:S00]  /*10b30*/  NOP ;  /* 0x0000000000007918 */ /* 0x000fc00000000000 */
[----:B------:R-:W-:-:S00]  /*10b40*/  NOP ;  /* 0x0000000000007918 */ /* 0x000fc00000000000 */
[----:B------:R-:W-:-:S00]  /*10b50*/  NOP ;  /* 0x0000000000007918 */ /* 0x000fc00000000000 */
[----:B------:R-:W-:-:S00]  /*10b60*/  NOP ;  /* 0x0000000000007918 */ /* 0x000fc00000000000 */
[----:B------:R-:W-:-:S00]  /*10b70*/  NOP ;  /* 0x0000000000007918 */ /* 0x000fc00000000000 */
.L_x_345:


//--------------------- .nv.shared._ZN7cutlass13device_kernelINS_4gemm6kernel13GemmUniversalIN4cute5tupleIJiiiiEEENS1_10collective13CollectiveMmaINS1_37MainloopSm90TmaGmmaWarpSpecializedFP8ILi9ENS5_IJNS4_1CILi2EEENSA_ILi1EEESC_EEENS1_35KernelTmaWarpSpecializedCooperativeEEENS5_IJNSA_ILi128EEENSA_ILi256EEENSA_ILi64EEEEEENS_12float_e5m2_tENS5_IJlSC_lEEESK_SL_NS4_8TiledMMAINS4_8MMA_AtomIJNS4_4SM904GMMA31MMA_64x256x32_F32E5M2E5M2_SS_TNILNSP_7ScaleInE1ELSR_1EEEEEENS4_6LayoutISD_NS5_IJSC_NSA_ILi0EEESV_EEEEENS5_IJNS4_10UnderscoreESY_SY_EEEEENS4_13SM90_TMA_LOADENS4_14ComposedLayoutINS4_7SwizzleILi2ELi4ELi3EEENS4_18smem_ptr_flag_bitsILi8EEENSU_INS5_IJNSA_ILi8EEESI_EEENS5_IJSI_SC_EEEEEEEvNS4_8identityENS4_23SM90_TMA_LOAD_MULTICASTES1B_vS1C_EENS_8epilogue10collective6detail29Sm90TmaWarpSpecializedAdapterINS1G_15DefaultEpilogueISK_SL_SL_NS1F_6thread17LinearCombinationISK_Li1EffLNS1K_9ScaleType4KindE0ELNS_15FloatRoundStyleE2ESK_EENS1_15EpilogueDefaultEEEEEvvEEEEvNT_6ParamsE --------------------------
	.section	.nv.shared._ZN7cutlass13device_kernelINS_4gemm6kernel13GemmUniversalIN4cute5tupleIJiiiiEEENS1_10collective13CollectiveMmaINS1_37MainloopSm90TmaGmmaWarpSpecializedFP8ILi9ENS5_IJNS4_1CILi2EEENSA_ILi1EEESC_EEENS1_35KernelTmaWarpSpecializedCooperativeEEENS5_IJNSA_ILi128EEENSA_ILi256EEENSA_ILi64EEEEEENS_12float_e5m2_tENS5_IJlSC_lEEESK_SL_NS4_8TiledMMAINS4_8MMA_AtomIJNS4_4SM904GMMA31MMA_64x256x32_F32E5M2E5M2_SS_TNILNSP_7ScaleInE1ELSR_1EEEEEENS4_6LayoutISD_NS5_IJSC_NSA_ILi0EEESV_EEEEENS5_IJNS4_10UnderscoreESY_SY_EEEEENS4_13SM90_TMA_LOADENS4_14ComposedLayoutINS4_7SwizzleILi2ELi4ELi3EEENS4_18smem_ptr_flag_bitsILi8EEENSU_INS5_IJNSA_ILi8EEESI_EEENS5_IJSI_SC_EEEEEEEvNS4_8identityENS4_23SM90_TMA_LOAD_MULTICASTES1B_vS1C_EENS_8epilogue10collective6detail29Sm90TmaWarpSpecializedAdapterINS1G_15DefaultEpilogueISK_SL_SL_NS1F_6thread17LinearCombinationISK_Li1EffLNS1K_9ScaleType4KindE0ELNS_15FloatRoundStyleE2ESK_EENS1_15EpilogueDefaultEEEEEvvEEEEvNT_6ParamsE,"aw",@nobits
	.sectionflags	@""
	.align	16
	.zero		1024


//--------------------- .nv.shared.reserved.0     --------------------------
	.section	.nv.shared.reserved.0,"aw",@nobits
	.weak		__nv_reservedSMEM_offset_0_alias
	.size		__nv_reservedSMEM_offset_0_alias, 0, 0
	.other		__nv_reservedSMEM_offset_0_alias,@"STO_CUDA_RESERVED_SHARED STV_DEFAULT"
__nv_reservedSMEM_offset_0_alias:
	.zero		0


//--------------------- .nv.global                --------------------------
	.section	.nv.global,"aw",@nobits
.nv.global:
	.type		_ZN39_INTERNAL_d0e8ae9e_4_k_cu_36d5db31_49484cute1_E,@object
	.size		_ZN39_INTERNAL_d0e8ae9e_4_k_cu_36d5db31_49484cute1_E,(_ZN39_INTERNAL_d0e8ae9e_4_k_cu_36d5db31_49484cuda3std3__45__cpo6cbeginE - _ZN39_INTERNAL_d0e8ae9e_4_k_cu_36d5db31_49484cute1_E)
_ZN39_INTERNAL_d0e8ae9e_4_k_cu_36d5db31_49484cute1_E:
	.zero		1
	.type		_ZN39_INTERNAL_d0e8ae9e_4_k_cu_36d5db31_49484cuda3std3__45__cpo6cbeginE,@object
	.size		_ZN39_INTERNAL_d0e8ae9e_4_k_cu_36d5db31_49484cuda3std3__45__cpo6cbeginE,(_ZN39_INTERNAL_d0e8ae9e_4_k_cu_36d5db31_49484cuda3std3__48in_placeE - _ZN39_INTERNAL_d0e8ae9e_4_k_cu_36d5db31_49484cuda3std3__45__cpo6cbeginE)
_ZN39_INTERNAL_d0e8ae9e_4_k_cu_36d5db31_49484cuda3std3__45__cpo6cbeginE:
	.zero		1
	.type		_ZN39_INTERNAL_d0e8ae9e_4_k_cu_36d5db31_49484cuda3std3__48in_placeE,@object
	.size		_ZN39_INTERNAL_d0e8ae9e_4_k_cu_36d5db31_49484cuda3std3__48in_placeE,(_ZN39_INTERNAL_d0e8ae9e_4_k_cu_36d5db31_49484cuda3std6ranges3__45__cpo9iter_moveE - _ZN39_INTERNAL_d0e8ae9e_4_k_cu_36d5db31_49484cuda3std3__48in_placeE)
_ZN39_INTERNAL_d0e8ae9e_4_k_cu_36d5db31_49484cuda3std3__48in_placeE:
	.zero		1
	.type		_ZN39_INTERNAL_d0e8ae9e_4_k_cu_36d5db31_49484cuda3std6ranges3__45__cpo9iter_moveE,@object
	.size		_ZN39_INTERNAL_d0e8ae9e_4_k_cu_36d5db31_49484cuda3std6ranges3__45__cpo9iter_moveE,(_ZN39_INTERNAL_d0e8ae9e_4_k_cu_36d5db31_49484cuda3std3__45__cpo5beginE - _ZN39_INTERNAL_d0e8ae9e_4_k_cu_36d5db31_49484cuda3std6ranges3__45__cpo9iter_moveE)
_ZN39_INTERNAL_d0e8ae9e_4_k_cu_36d5db31_49484cuda3std6ranges3__45__cpo9iter_moveE:
	.zero		1
	.type		_ZN39_INTERNAL_d0e8ae9e_4_k_cu_36d5db31_49484cuda3std3__45__cpo5beginE,@object
	.size		_ZN39_INTERNAL_d0e8ae9e_4_k_cu_36d5db31_49484cuda3std3__45__cpo5beginE,(_ZN39_INTERNAL_d0e8ae9e_4_k_cu_36d5db31_49484cuda3std3__441_GLOBAL__N__d0e8ae9e_4_k_cu_36d5db31_49486ignoreE - _ZN39_INTERNAL_d0e8ae9e_4_k_cu_36d5db31_49484cuda3std3__45__cpo5beginE)
_ZN39_INTERNAL_d0e8ae9e_4_k_cu_36d5db31_49484cuda3std3__45__cpo5beginE:
	.zero		1
	.type		_ZN39_INTERNAL_d0e8ae9e_4_k_cu_36d5db31_49484cuda3std3__441_GLOBAL__N__d0e8ae9e_4_k_cu_36d5db31_49486ignoreE,@object
	.size		_ZN39_INTERNAL_d0e8ae9e_4_k_cu_36d5db31_49484cuda3std3__441_GLOBAL__N__d0e8ae9e_4_k_cu_36d5db31_49486ignoreE,(_ZN39_INTERNAL_d0e8ae9e_4_k_cu_36d5db31_49484cute7productE - _ZN39_INTERNAL_d0e8ae9e_4_k_cu_36d5db31_49484cuda3std3__441_GLOBAL__N__d0e8ae9e_4_k_cu_36d5db31_49486ignoreE)
_ZN39_INTERNAL_d0e8ae9e_4_k_cu_36d5db31_49484cuda3std3__441_GLOBAL__N__d0e8ae9e_4_k_cu_36d5db31_49486ignoreE:
	.zero		1
	.type		_ZN39_INTERNAL_d0e8ae9e_4_k_cu_36d5db31_49484cute7productE,@object
	.size		_ZN39_INTERNAL_d0e8ae9e_4_k_cu_36d5db31_49484cute7productE,(_ZN39_INTERNAL_d0e8ae9e_4_k_cu_36d5db31_49484cuda3std3__45__cpo3endE - _ZN39_INTERNAL_d0e8ae9e_4_k_cu_36d5db31_49484cute7productE)
_ZN39_INTERNAL_d0e8ae9e_4_k_cu_36d5db31_49484cute7productE:
	.zero		1
	.type		_ZN39_INTERNAL_d0e8ae9e_4_k_cu_36d5db31_49484cuda3std3__45__cpo3endE,@object
	.size		_ZN39_INTERNAL_d0e8ae9e_4_k_cu_36d5db31_49484cuda3std3__45__cpo3endE,(_ZN39_INTERNAL_d0e8ae9e_4_k_cu_36d5db31_49484cuda3std3__419piecewise_constructE - _ZN39_INTERNAL_d0e8ae9e_4_k_cu_36d5db31_49484cuda3std3__45__cpo3endE)
_ZN39_INTERNAL_d0e8ae9e_4_k_cu_36d5db31_49484cuda3std3__45__cpo3endE:
	.zero		1
	.type		_ZN39_INTERNAL_d0e8ae9e_4_k_cu_36d5db31_49484cuda3std3__419piecewise_constructE,@object
	.size		_ZN39_INTERNAL_d0e8ae9e_4_k_cu_36d5db31_49484cuda3std3__419piecewise_constructE,(_ZN39_INTERNAL_d0e8ae9e_4_k_cu_36d5db31_49484cuda3std3__45__cpo4cendE - _ZN39_INTERNAL_d0e8ae9e_4_k_cu_36d5db31_49484cuda3std3__419piecewise_constructE)
_ZN39_INTERNAL_d0e8ae9e_4_k_cu_36d5db31_49484cuda3std3__419piecewise_constructE:
	.zero		1
	.type		_ZN39_INTERNAL_d0e8ae9e_4_k_cu_36d5db31_49484cuda3std3__45__cpo4cendE,@object
	.size		_ZN39_INTERNAL_d0e8ae9e_4_k_cu_36d5db31_49484cuda3std3__45__cpo4cendE,(_ZN39_INTERNAL_d0e8ae9e_4_k_cu_36d5db31_49484cuda3std6ranges3__45__cpo4swapE - _ZN39_INTERNAL_d0e8ae9e_4_k_cu_36d5db31_49484cuda3std3__45__cpo4cendE)
_ZN39_INTERNAL_d0e8ae9e_4_k_cu_36d5db31_49484cuda3std3__45__cpo4cendE:
	.zero		1
	.type		_ZN39_INTERNAL_d0e8ae9e_4_k_cu_36d5db31_49484cuda3std6ranges3__45__cpo4swapE,@object
	.size		_ZN39_INTERNAL_d0e8ae9e_4_k_cu_36d5db31_49484cuda3std6ranges3__45__cpo4swapE,(.L_7 - _ZN39_INTERNAL_d0e8ae9e_4_k_cu_36d5db31_49484cuda3std6ranges3__45__cpo4swapE)
_ZN39_INTERNAL_d0e8ae9e_4_k_cu_36d5db31_49484cuda3std6ranges3__45__cpo4swapE:
	.zero		1
.L_7:


//--------------------- .nv.constant0._ZN7cutlass13device_kernelINS_4gemm6kernel13GemmUniversalIN4cute5tupleIJiiiiEEENS1_10collective13CollectiveMmaINS1_37MainloopSm90TmaGmmaWarpSpecializedFP8ILi9ENS5_IJNS4_1CILi2EEENSA_ILi1EEESC_EEENS1_35KernelTmaWarpSpecializedCooperativeEEENS5_IJNSA_ILi128EEENSA_ILi256EEENSA_ILi64EEEEEENS_12float_e5m2_tENS5_IJlSC_lEEESK_SL_NS4_8TiledMMAINS4_8MMA_AtomIJNS4_4SM904GMMA31MMA_64x256x32_F32E5M2E5M2_SS_TNILNSP_7ScaleInE1ELSR_1EEEEEENS4_6LayoutISD_NS5_IJSC_NSA_ILi0EEESV_EEEEENS5_IJNS4_10UnderscoreESY_SY_EEEEENS4_13SM90_TMA_LOADENS4_14ComposedLayoutINS4_7SwizzleILi2ELi4ELi3EEENS4_18smem_ptr_flag_bitsILi8EEENSU_INS5_IJNSA_ILi8EEESI_EEENS5_IJSI_SC_EEEEEEEvNS4_8identityENS4_23SM90_TMA_LOAD_MULTICASTES1B_vS1C_EENS_8epilogue10collective6detail29Sm90TmaWarpSpecializedAdapterINS1G_15DefaultEpilogueISK_SL_SL_NS1F_6thread17LinearCombinationISK_Li1EffLNS1K_9ScaleType4KindE0ELNS_15FloatRoundStyleE2ESK_EENS1_15EpilogueDefaultEEEEEvvEEEEvNT_6ParamsE --------------------------
	.section	.nv.constant0._ZN7cutlass13device_kernelINS_4gemm6kernel13GemmUniversalIN4cute5tupleIJiiiiEEENS1_10collective13CollectiveMmaINS1_37MainloopSm90TmaGmmaWarpSpecializedFP8ILi9ENS5_IJNS4_1CILi2EEENSA_ILi1EEESC_EEENS1_35KernelTmaWarpSpecializedCooperativeEEENS5_IJNSA_ILi128EEENSA_ILi256EEENSA_ILi64EEEEEENS_12float_e5m2_tENS5_IJlSC_lEEESK_SL_NS4_8TiledMMAINS4_8MMA_AtomIJNS4_4SM904GMMA31MMA_64x256x32_F32E5M2E5M2_SS_TNILNSP_7ScaleInE1ELSR_1EEEEEENS4_6LayoutISD_NS5_IJSC_NSA_ILi0EEESV_EEEEENS5_IJNS4_10UnderscoreESY_SY_EEEEENS4_13SM90_TMA_LOADENS4_14ComposedLayoutINS4_7SwizzleILi2ELi4ELi3EEENS4_18smem_ptr_flag_bitsILi8EEENSU_INS5_IJNSA_ILi8EEESI_EEENS5_IJSI_SC_EEEEEEEvNS4_8identityENS4_23SM90_TMA_LOAD_MULTICASTES1B_vS1C_EENS_8epilogue10collective6detail29Sm90TmaWarpSpecializedAdapterINS1G_15DefaultEpilogueISK_SL_SL_NS1F_6thread17LinearCombinationISK_Li1EffLNS1K_9ScaleType4KindE0ELNS_15FloatRoundStyleE2ESK_EENS1_15EpilogueDefaultEEEEEvvEEEEvNT_6ParamsE,"a",@progbits
	.sectionflags	@""
	.align	4
.nv.constant0._ZN7cutlass13device_kernelINS_4gemm6kernel13GemmUniversalIN4cute5tupleIJiiiiEEENS1_10collective13CollectiveMmaINS1_37MainloopSm90TmaGmmaWarpSpecializedFP8ILi9ENS5_IJNS4_1CILi2EEENSA_ILi1EEESC_EEENS1_35KernelTmaWarpSpecializedCooperativeEEENS5_IJNSA_ILi128EEENSA_ILi256EEENSA_ILi64EEEEEENS_12float_e5m2_tENS5_IJlSC_lEEESK_SL_NS4_8TiledMMAINS4_8MMA_AtomIJNS4_4SM904GMMA31MMA_64x256x32_F32E5M2E5M2_SS_TNILNSP_7ScaleInE1ELSR_1EEEEEENS4_6LayoutISD_NS5_IJSC_NSA_ILi0EEESV_EEEEENS5_IJNS4_10UnderscoreESY_SY_EEEEENS4_13SM90_TMA_LOADENS4_14ComposedLayoutINS4_7SwizzleILi2ELi4ELi3EEENS4_18smem_ptr_flag_bitsILi8EEENSU_INS5_IJNSA_ILi8EEESI_EEENS5_IJSI_SC_EEEEEEEvNS4_8identityENS4_23SM90_TMA_LOAD_MULTICASTES1B_vS1C_EENS_8epilogue10collective6detail29Sm90TmaWarpSpecializedAdapterINS1G_15DefaultEpilogueISK_SL_SL_NS1F_6thread17LinearCombinationISK_Li1EffLNS1K_9ScaleType4KindE0ELNS_15FloatRoundStyleE2ESK_EENS1_15EpilogueDefaultEEEEEvvEEEEvNT_6ParamsE:
	.zero		1664


//--------------------- SYMBOLS --------------------------

	.type		.nv.reservedSmem.offset0,@object
	.size		.nv.reservedSmem.offset0,0x4
